//
// Generated by NVIDIA NVVM Compiler
//
// Compiler Build ID: CL-36424714
// Cuda compilation tools, release 13.0, V13.0.88
// Based on NVVM 20.0.0
//

.version 9.0
.target sm_100
.address_size 64

	// .globl	_Z10svmPredictPdS_PiS_iiiddS0_

.visible .entry _Z10svmPredictPdS_PiS_iiiddS0_(
	.param .u64 .ptr .align 1 _Z10svmPredictPdS_PiS_iiiddS0__param_0,
	.param .u64 .ptr .align 1 _Z10svmPredictPdS_PiS_iiiddS0__param_1,
	.param .u64 .ptr .align 1 _Z10svmPredictPdS_PiS_iiiddS0__param_2,
	.param .u64 .ptr .align 1 _Z10svmPredictPdS_PiS_iiiddS0__param_3,
	.param .u32 _Z10svmPredictPdS_PiS_iiiddS0__param_4,
	.param .u32 _Z10svmPredictPdS_PiS_iiiddS0__param_5,
	.param .u32 _Z10svmPredictPdS_PiS_iiiddS0__param_6,
	.param .f64 _Z10svmPredictPdS_PiS_iiiddS0__param_7,
	.param .f64 _Z10svmPredictPdS_PiS_iiiddS0__param_8,
	.param .u64 .ptr .align 1 _Z10svmPredictPdS_PiS_iiiddS0__param_9
)
{
	.reg .pred 	%p<27>;
	.reg .b32 	%r<94>;
	.reg .b32 	%f<7>;
	.reg .b64 	%rd<54>;
	.reg .b64 	%fd<185>;

	ld.param.u64 	%rd11, [_Z10svmPredictPdS_PiS_iiiddS0__param_0];
	ld.param.u64 	%rd12, [_Z10svmPredictPdS_PiS_iiiddS0__param_1];
	ld.param.u64 	%rd9, [_Z10svmPredictPdS_PiS_iiiddS0__param_2];
	ld.param.u64 	%rd13, [_Z10svmPredictPdS_PiS_iiiddS0__param_3];
	ld.param.u32 	%r31, [_Z10svmPredictPdS_PiS_iiiddS0__param_4];
	ld.param.u32 	%r29, [_Z10svmPredictPdS_PiS_iiiddS0__param_5];
	ld.param.u32 	%r30, [_Z10svmPredictPdS_PiS_iiiddS0__param_6];
	ld.param.f64 	%fd37, [_Z10svmPredictPdS_PiS_iiiddS0__param_7];
	cvta.to.global.u64 	%rd1, %rd12;
	cvta.to.global.u64 	%rd2, %rd11;
	cvta.to.global.u64 	%rd3, %rd13;
	mov.u32 	%r32, %ctaid.x;
	mov.u32 	%r33, %ntid.x;
	mov.u32 	%r34, %tid.x;
	mad.lo.s32 	%r1, %r32, %r33, %r34;
	setp.ge.s32 	%p1, %r1, %r31;
	@%p1 bra 	$L__BB0_30;
	setp.lt.s32 	%p2, %r29, 1;
	mov.f64 	%fd184, 0d0000000000000000;
	@%p2 bra 	$L__BB0_28;
	setp.lt.s32 	%p3, %r30, 1;
	mul.lo.s32 	%r2, %r30, %r1;
	@%p3 bra 	$L__BB0_19;
	and.b32  	%r3, %r30, 7;
	and.b32  	%r4, %r30, 3;
	and.b32  	%r5, %r30, 2147483640;
	and.b32  	%r6, %r30, 1;
	neg.s32 	%r7, %r5;
	neg.f64 	%fd1, %fd37;
	mov.b32 	%r87, 0;
	mov.f64 	%fd184, 0d0000000000000000;
$L__BB0_4:
	setp.lt.u32 	%p14, %r30, 8;
	mul.wide.u32 	%rd19, %r87, 8;
	add.s64 	%rd20, %rd3, %rd19;
	ld.global.f64 	%fd3, [%rd20];
	mul.lo.s32 	%r9, %r87, %r30;
	mov.f64 	%fd178, 0d0000000000000000;
	mov.b32 	%r91, 0;
	@%p14 bra 	$L__BB0_7;
	mul.wide.u32 	%rd21, %r9, 8;
	add.s64 	%rd22, %rd1, %rd21;
	add.s64 	%rd52, %rd22, 32;
	mov.f64 	%fd178, 0d0000000000000000;
	mov.u32 	%r88, %r2;
	mov.u32 	%r89, %r7;
$L__BB0_6:
	.pragma "nounroll";
	mul.wide.s32 	%rd23, %r88, 8;
	add.s64 	%rd24, %rd2, %rd23;
	ld.global.f64 	%fd91, [%rd24];
	ld.global.f64 	%fd92, [%rd52+-32];
	sub.f64 	%fd93, %fd91, %fd92;
	fma.rn.f64 	%fd94, %fd93, %fd93, %fd178;
	ld.global.f64 	%fd95, [%rd24+8];
	ld.global.f64 	%fd96, [%rd52+-24];
	sub.f64 	%fd97, %fd95, %fd96;
	fma.rn.f64 	%fd98, %fd97, %fd97, %fd94;
	ld.global.f64 	%fd99, [%rd24+16];
	ld.global.f64 	%fd100, [%rd52+-16];
	sub.f64 	%fd101, %fd99, %fd100;
	fma.rn.f64 	%fd102, %fd101, %fd101, %fd98;
	ld.global.f64 	%fd103, [%rd24+24];
	ld.global.f64 	%fd104, [%rd52+-8];
	sub.f64 	%fd105, %fd103, %fd104;
	fma.rn.f64 	%fd106, %fd105, %fd105, %fd102;
	ld.global.f64 	%fd107, [%rd24+32];
	ld.global.f64 	%fd108, [%rd52];
	sub.f64 	%fd109, %fd107, %fd108;
	fma.rn.f64 	%fd110, %fd109, %fd109, %fd106;
	ld.global.f64 	%fd111, [%rd24+40];
	ld.global.f64 	%fd112, [%rd52+8];
	sub.f64 	%fd113, %fd111, %fd112;
	fma.rn.f64 	%fd114, %fd113, %fd113, %fd110;
	ld.global.f64 	%fd115, [%rd24+48];
	ld.global.f64 	%fd116, [%rd52+16];
	sub.f64 	%fd117, %fd115, %fd116;
	fma.rn.f64 	%fd118, %fd117, %fd117, %fd114;
	ld.global.f64 	%fd119, [%rd24+56];
	ld.global.f64 	%fd120, [%rd52+24];
	sub.f64 	%fd121, %fd119, %fd120;
	fma.rn.f64 	%fd178, %fd121, %fd121, %fd118;
	add.s32 	%r89, %r89, 8;
	add.s32 	%r88, %r88, 8;
	add.s64 	%rd52, %rd52, 64;
	setp.ne.s32 	%p15, %r89, 0;
	mov.u32 	%r91, %r5;
	@%p15 bra 	$L__BB0_6;
$L__BB0_7:
	setp.eq.s32 	%p16, %r3, 0;
	@%p16 bra 	$L__BB0_15;
	add.s32 	%r65, %r3, -1;
	setp.lt.u32 	%p17, %r65, 3;
	@%p17 bra 	$L__BB0_10;
	add.s32 	%r66, %r91, %r2;
	mul.wide.s32 	%rd25, %r66, 8;
	add.s64 	%rd26, %rd2, %rd25;
	ld.global.f64 	%fd123, [%rd26];
	add.s32 	%r67, %r91, %r9;
	mul.wide.u32 	%rd27, %r67, 8;
	add.s64 	%rd28, %rd1, %rd27;
	ld.global.f64 	%fd124, [%rd28];
	sub.f64 	%fd125, %fd123, %fd124;
	fma.rn.f64 	%fd126, %fd125, %fd125, %fd178;
	ld.global.f64 	%fd127, [%rd26+8];
	cvt.u64.u32 	%rd29, %r9;
	cvt.u64.u32 	%rd30, %r91;
	add.s64 	%rd31, %rd30, %rd29;
	shl.b64 	%rd32, %rd31, 3;
	add.s64 	%rd33, %rd1, %rd32;
	ld.global.f64 	%fd128, [%rd33+8];
	sub.f64 	%fd129, %fd127, %fd128;
	fma.rn.f64 	%fd130, %fd129, %fd129, %fd126;
	ld.global.f64 	%fd131, [%rd26+16];
	ld.global.f64 	%fd132, [%rd33+16];
	sub.f64 	%fd133, %fd131, %fd132;
	fma.rn.f64 	%fd134, %fd133, %fd133, %fd130;
	ld.global.f64 	%fd135, [%rd26+24];
	ld.global.f64 	%fd136, [%rd33+24];
	sub.f64 	%fd137, %fd135, %fd136;
	fma.rn.f64 	%fd178, %fd137, %fd137, %fd134;
	add.s32 	%r91, %r91, 4;
$L__BB0_10:
	setp.eq.s32 	%p18, %r4, 0;
	@%p18 bra 	$L__BB0_15;
	setp.eq.s32 	%p19, %r4, 1;
	@%p19 bra 	$L__BB0_13;
	add.s32 	%r68, %r91, %r2;
	mul.wide.s32 	%rd34, %r68, 8;
	add.s64 	%rd35, %rd2, %rd34;
	ld.global.f64 	%fd139, [%rd35];
	add.s32 	%r69, %r91, %r9;
	mul.wide.u32 	%rd36, %r69, 8;
	add.s64 	%rd37, %rd1, %rd36;
	ld.global.f64 	%fd140, [%rd37];
	sub.f64 	%fd141, %fd139, %fd140;
	fma.rn.f64 	%fd142, %fd141, %fd141, %fd178;
	ld.global.f64 	%fd143, [%rd35+8];
	cvt.u64.u32 	%rd38, %r9;
	cvt.u64.u32 	%rd39, %r91;
	add.s64 	%rd40, %rd39, %rd38;
	shl.b64 	%rd41, %rd40, 3;
	add.s64 	%rd42, %rd1, %rd41;
	ld.global.f64 	%fd144, [%rd42+8];
	sub.f64 	%fd145, %fd143, %fd144;
	fma.rn.f64 	%fd178, %fd145, %fd145, %fd142;
	add.s32 	%r91, %r91, 2;
$L__BB0_13:
	setp.eq.s32 	%p20, %r6, 0;
	@%p20 bra 	$L__BB0_15;
	add.s32 	%r70, %r91, %r2;
	mul.wide.s32 	%rd43, %r70, 8;
	add.s64 	%rd44, %rd2, %rd43;
	ld.global.f64 	%fd146, [%rd44];
	add.s32 	%r71, %r91, %r9;
	mul.wide.u32 	%rd45, %r71, 8;
	add.s64 	%rd46, %rd1, %rd45;
	ld.global.f64 	%fd147, [%rd46];
	sub.f64 	%fd148, %fd146, %fd147;
	fma.rn.f64 	%fd178, %fd148, %fd148, %fd178;
$L__BB0_15:
	mul.f64 	%fd16, %fd178, %fd1;
	fma.rn.f64 	%fd149, %fd16, 0d3FF71547652B82FE, 0d4338000000000000;
	{
	.reg .b32 %temp; 
	mov.b64 	{%r19, %temp}, %fd149;
	}
	mov.f64 	%fd150, 0dC338000000000000;
	add.rn.f64 	%fd151, %fd149, %fd150;
	fma.rn.f64 	%fd152, %fd151, 0dBFE62E42FEFA39EF, %fd16;
	fma.rn.f64 	%fd153, %fd151, 0dBC7ABC9E3B39803F, %fd152;
	fma.rn.f64 	%fd154, %fd153, 0d3E5ADE1569CE2BDF, 0d3E928AF3FCA213EA;
	fma.rn.f64 	%fd155, %fd154, %fd153, 0d3EC71DEE62401315;
	fma.rn.f64 	%fd156, %fd155, %fd153, 0d3EFA01997C89EB71;
	fma.rn.f64 	%fd157, %fd156, %fd153, 0d3F2A01A014761F65;
	fma.rn.f64 	%fd158, %fd157, %fd153, 0d3F56C16C1852B7AF;
	fma.rn.f64 	%fd159, %fd158, %fd153, 0d3F81111111122322;
	fma.rn.f64 	%fd160, %fd159, %fd153, 0d3FA55555555502A1;
	fma.rn.f64 	%fd161, %fd160, %fd153, 0d3FC5555555555511;
	fma.rn.f64 	%fd162, %fd161, %fd153, 0d3FE000000000000B;
	fma.rn.f64 	%fd163, %fd162, %fd153, 0d3FF0000000000000;
	fma.rn.f64 	%fd164, %fd163, %fd153, 0d3FF0000000000000;
	{
	.reg .b32 %temp; 
	mov.b64 	{%r20, %temp}, %fd164;
	}
	{
	.reg .b32 %temp; 
	mov.b64 	{%temp, %r21}, %fd164;
	}
	shl.b32 	%r72, %r19, 20;
	add.s32 	%r73, %r72, %r21;
	mov.b64 	%fd179, {%r20, %r73};
	{
	.reg .b32 %temp; 
	mov.b64 	{%temp, %r74}, %fd16;
	}
	mov.b32 	%f6, %r74;
	abs.f32 	%f1, %f6;
	setp.lt.f32 	%p21, %f1, 0f4086232B;
	@%p21 bra 	$L__BB0_18;
	setp.lt.f64 	%p22, %fd16, 0d0000000000000000;
	add.f64 	%fd165, %fd16, 0d7FF0000000000000;
	selp.f64 	%fd179, 0d0000000000000000, %fd165, %p22;
	setp.geu.f32 	%p23, %f1, 0f40874800;
	@%p23 bra 	$L__BB0_18;
	shr.u32 	%r75, %r19, 31;
	add.s32 	%r76, %r19, %r75;
	shr.s32 	%r77, %r76, 1;
	shl.b32 	%r78, %r77, 20;
	add.s32 	%r79, %r21, %r78;
	mov.b64 	%fd166, {%r20, %r79};
	sub.s32 	%r80, %r19, %r77;
	shl.b32 	%r81, %r80, 20;
	add.s32 	%r82, %r81, 1072693248;
	mov.b32 	%r83, 0;
	mov.b64 	%fd167, {%r83, %r82};
	mul.f64 	%fd179, %fd167, %fd166;
$L__BB0_18:
	fma.rn.f64 	%fd184, %fd3, %fd179, %fd184;
	add.s32 	%r87, %r87, 1;
	setp.eq.s32 	%p24, %r87, %r29;
	@%p24 bra 	$L__BB0_28;
	bra.uni 	$L__BB0_4;
$L__BB0_19:
	setp.eq.s32 	%p4, %r29, 1;
	mov.b64 	%rd53, 0;
	mov.f64 	%fd184, 0d0000000000000000;
	@%p4 bra 	$L__BB0_23;
	and.b32  	%r23, %r29, 2147483646;
	mul.f64 	%fd43, %fd37, 0d8000000000000000;
	fma.rn.f64 	%fd44, %fd43, 0d3FF71547652B82FE, 0d4338000000000000;
	{
	.reg .b32 %temp; 
	mov.b64 	{%r36, %temp}, %fd44;
	}
	mov.f64 	%fd45, 0dC338000000000000;
	add.rn.f64 	%fd46, %fd44, %fd45;
	fma.rn.f64 	%fd47, %fd46, 0dBFE62E42FEFA39EF, %fd43;
	fma.rn.f64 	%fd48, %fd46, 0dBC7ABC9E3B39803F, %fd47;
	fma.rn.f64 	%fd49, %fd48, 0d3E5ADE1569CE2BDF, 0d3E928AF3FCA213EA;
	fma.rn.f64 	%fd50, %fd49, %fd48, 0d3EC71DEE62401315;
	fma.rn.f64 	%fd51, %fd50, %fd48, 0d3EFA01997C89EB71;
	fma.rn.f64 	%fd52, %fd51, %fd48, 0d3F2A01A014761F65;
	fma.rn.f64 	%fd53, %fd52, %fd48, 0d3F56C16C1852B7AF;
	fma.rn.f64 	%fd54, %fd53, %fd48, 0d3F81111111122322;
	fma.rn.f64 	%fd55, %fd54, %fd48, 0d3FA55555555502A1;
	fma.rn.f64 	%fd56, %fd55, %fd48, 0d3FC5555555555511;
	fma.rn.f64 	%fd57, %fd56, %fd48, 0d3FE000000000000B;
	fma.rn.f64 	%fd58, %fd57, %fd48, 0d3FF0000000000000;
	fma.rn.f64 	%fd59, %fd58, %fd48, 0d3FF0000000000000;
	{
	.reg .b32 %temp; 
	mov.b64 	{%r37, %temp}, %fd59;
	}
	{
	.reg .b32 %temp; 
	mov.b64 	{%temp, %r38}, %fd59;
	}
	shl.b32 	%r39, %r36, 20;
	add.s32 	%r40, %r39, %r38;
	mov.b64 	%fd22, {%r37, %r40};
	{
	.reg .b32 %temp; 
	mov.b64 	{%temp, %r41}, %fd43;
	}
	mov.b32 	%f4, %r41;
	abs.f32 	%f2, %f4;
	setp.lt.f64 	%p5, %fd43, 0d0000000000000000;
	add.f64 	%fd60, %fd43, 0d7FF0000000000000;
	selp.f64 	%fd23, 0d0000000000000000, %fd60, %p5;
	shr.u32 	%r42, %r36, 31;
	add.s32 	%r43, %r36, %r42;
	shr.s32 	%r44, %r43, 1;
	shl.b32 	%r45, %r44, 20;
	add.s32 	%r46, %r38, %r45;
	mov.b64 	%fd61, {%r37, %r46};
	sub.s32 	%r47, %r36, %r44;
	shl.b32 	%r48, %r47, 20;
	add.s32 	%r49, %r48, 1072693248;
	mov.b32 	%r93, 0;
	mov.b64 	%fd62, {%r93, %r49};
	mul.f64 	%fd24, %fd62, %fd61;
	mov.f64 	%fd184, 0d0000000000000000;
$L__BB0_21:
	setp.geu.f32 	%p6, %f2, 0f40874800;
	setp.lt.f32 	%p7, %f2, 0f4086232B;
	mul.wide.u32 	%rd15, %r93, 8;
	add.s64 	%rd16, %rd3, %rd15;
	ld.global.f64 	%fd63, [%rd16];
	selp.f64 	%fd64, %fd23, %fd24, %p6;
	selp.f64 	%fd65, %fd22, %fd64, %p7;
	fma.rn.f64 	%fd66, %fd63, %fd65, %fd184;
	ld.global.f64 	%fd67, [%rd16+8];
	fma.rn.f64 	%fd184, %fd67, %fd65, %fd66;
	add.s32 	%r93, %r93, 2;
	setp.ne.s32 	%p8, %r93, %r23;
	@%p8 bra 	$L__BB0_21;
	cvt.u64.u32 	%rd53, %r23;
$L__BB0_23:
	and.b32  	%r50, %r29, 1;
	setp.eq.b32 	%p9, %r50, 1;
	not.pred 	%p10, %p9;
	@%p10 bra 	$L__BB0_28;
	shl.b64 	%rd17, %rd53, 3;
	add.s64 	%rd18, %rd3, %rd17;
	ld.global.f64 	%fd29, [%rd18];
	mul.f64 	%fd30, %fd37, 0d8000000000000000;
	fma.rn.f64 	%fd68, %fd30, 0d3FF71547652B82FE, 0d4338000000000000;
	{
	.reg .b32 %temp; 
	mov.b64 	{%r26, %temp}, %fd68;
	}
	mov.f64 	%fd69, 0dC338000000000000;
	add.rn.f64 	%fd70, %fd68, %fd69;
	fma.rn.f64 	%fd71, %fd70, 0dBFE62E42FEFA39EF, %fd30;
	fma.rn.f64 	%fd72, %fd70, 0dBC7ABC9E3B39803F, %fd71;
	fma.rn.f64 	%fd73, %fd72, 0d3E5ADE1569CE2BDF, 0d3E928AF3FCA213EA;
	fma.rn.f64 	%fd74, %fd73, %fd72, 0d3EC71DEE62401315;
	fma.rn.f64 	%fd75, %fd74, %fd72, 0d3EFA01997C89EB71;
	fma.rn.f64 	%fd76, %fd75, %fd72, 0d3F2A01A014761F65;
	fma.rn.f64 	%fd77, %fd76, %fd72, 0d3F56C16C1852B7AF;
	fma.rn.f64 	%fd78, %fd77, %fd72, 0d3F81111111122322;
	fma.rn.f64 	%fd79, %fd78, %fd72, 0d3FA55555555502A1;
	fma.rn.f64 	%fd80, %fd79, %fd72, 0d3FC5555555555511;
	fma.rn.f64 	%fd81, %fd80, %fd72, 0d3FE000000000000B;
	fma.rn.f64 	%fd82, %fd81, %fd72, 0d3FF0000000000000;
	fma.rn.f64 	%fd83, %fd82, %fd72, 0d3FF0000000000000;
	{
	.reg .b32 %temp; 
	mov.b64 	{%r27, %temp}, %fd83;
	}
	{
	.reg .b32 %temp; 
	mov.b64 	{%temp, %r28}, %fd83;
	}
	shl.b32 	%r51, %r26, 20;
	add.s32 	%r52, %r51, %r28;
	mov.b64 	%fd183, {%r27, %r52};
	{
	.reg .b32 %temp; 
	mov.b64 	{%temp, %r53}, %fd30;
	}
	mov.b32 	%f5, %r53;
	abs.f32 	%f3, %f5;
	setp.lt.f32 	%p11, %f3, 0f4086232B;
	@%p11 bra 	$L__BB0_27;
	setp.lt.f64 	%p12, %fd30, 0d0000000000000000;
	add.f64 	%fd84, %fd30, 0d7FF0000000000000;
	selp.f64 	%fd183, 0d0000000000000000, %fd84, %p12;
	setp.geu.f32 	%p13, %f3, 0f40874800;
	@%p13 bra 	$L__BB0_27;
	shr.u32 	%r54, %r26, 31;
	add.s32 	%r55, %r26, %r54;
	shr.s32 	%r56, %r55, 1;
	shl.b32 	%r57, %r56, 20;
	add.s32 	%r58, %r28, %r57;
	mov.b64 	%fd85, {%r27, %r58};
	sub.s32 	%r59, %r26, %r56;
	shl.b32 	%r60, %r59, 20;
	add.s32 	%r61, %r60, 1072693248;
	mov.b32 	%r62, 0;
	mov.b64 	%fd86, {%r62, %r61};
	mul.f64 	%fd183, %fd86, %fd85;
$L__BB0_27:
	fma.rn.f64 	%fd184, %fd29, %fd183, %fd184;
$L__BB0_28:
	ld.param.f64 	%fd169, [_Z10svmPredictPdS_PiS_iiiddS0__param_8];
	add.f64 	%fd168, %fd169, %fd184;
	setp.lt.f64 	%p25, %fd168, 0d0000000000000000;
	selp.b32 	%r84, -1, 1, %p25;
	cvta.to.global.u64 	%rd47, %rd9;
	mul.wide.s32 	%rd48, %r1, 4;
	add.s64 	%rd49, %rd47, %rd48;
	ld.global.u32 	%r85, [%rd49];
	setp.ne.s32 	%p26, %r84, %r85;
	@%p26 bra 	$L__BB0_30;
	ld.param.u64 	%rd51, [_Z10svmPredictPdS_PiS_iiiddS0__param_9];
	cvta.to.global.u64 	%rd50, %rd51;
	atom.global.add.u32 	%r86, [%rd50], 1;
$L__BB0_30:
	ret;

}


// ===== COMPILED SASS (sm_100) =====

	.target	sm_100

	.elftype	@"ET_EXEC"


//--------------------- .note.nv.tkinfo           --------------------------
	.section	.note.nv.tkinfo,"",@"SHT_NOTE"
	.sectionflags	@"SHF_NOTE_NV_TKINFO"
	.tkinfo
        /*0018*/ 	.word	0x00000002
        /*0030*/ 	.string	""
        /*0030*/ 	.string	"ptxas"
        /*0030*/ 	.string	"Cuda compilation tools, release 13.0, V13.0.88"
        /*0030*/ 	.string	"Build cuda_13.0.r13.0/compiler.36424714_0"
        /*0030*/ 	.string	"-arch sm_100 -m 64 "



//--------------------- .note.nv.cuinfo           --------------------------
	.section	.note.nv.cuinfo,"",@"SHT_NOTE"
	.sectionflags	@"SHF_NOTE_NV_CUINFO"
        /*0018*/ 	.short	0x0002
        /*001a*/ 	.short	0x0064
        /*001c*/ 	.short	0x0082
	.zero		2


//--------------------- .nv.info                  --------------------------
	.section	.nv.info,"",@"SHT_CUDA_INFO"
	.align	4


	//----- nvinfo : EIATTR_REGCOUNT
	.align		4
        /*0000*/ 	.byte	0x04, 0x2f
        /*0002*/ 	.short	(.L_1 - .L_0)
	.align		4
.L_0:
        /*0004*/ 	.word	index@(_Z10svmPredictPdS_PiS_iiiddS0_)
        /*0008*/ 	.word	0x00000020


	//----- nvinfo : EIATTR_FRAME_SIZE
	.align		4
.L_1:
        /*000c*/ 	.byte	0x04, 0x11
        /*000e*/ 	.short	(.L_3 - .L_2)
	.align		4
.L_2:
        /*0010*/ 	.word	index@(_Z10svmPredictPdS_PiS_iiiddS0_)
        /*0014*/ 	.word	0x00000000


	//----- nvinfo : EIATTR_MIN_STACK_SIZE
	.align		4
.L_3:
        /*0018*/ 	.byte	0x04, 0x12
        /*001a*/ 	.short	(.L_5 - .L_4)
	.align		4
.L_4:
        /*001c*/ 	.word	index@(_Z10svmPredictPdS_PiS_iiiddS0_)
        /*0020*/ 	.word	0x00000000
.L_5:


//--------------------- .nv.compat                --------------------------
	.section	.nv.compat,"",@"SHT_CUDA_COMPAT_INFO"
	.align	4
        /*0000*/ 	.byte	0x02, 0x09, 0x00, 0x00, 0x02, 0x02, 0x01, 0x00, 0x02, 0x05, 0x05, 0x00, 0x03, 0x07, 0x01, 0x01
        /*0010*/ 	.byte	0x02, 0x03, 0x00, 0x00, 0x02, 0x06, 0x01, 0x00, 0x04, 0x0b, 0x08, 0x00, 0x01, 0x00, 0x00, 0x00
        /*0020*/ 	.byte	0x00, 0x00, 0x00, 0x00


//--------------------- .nv.info._Z10svmPredictPdS_PiS_iiiddS0_ --------------------------
	.section	.nv.info._Z10svmPredictPdS_PiS_iiiddS0_,"",@"SHT_CUDA_INFO"
	.sectionflags	@""
	.align	4


	//----- nvinfo : EIATTR_CUDA_API_VERSION
	.align		4
        /*0000*/ 	.byte	0x04, 0x37
        /*0002*/ 	.short	(.L_7 - .L_6)
.L_6:
        /*0004*/ 	.word	0x00000082


	//----- nvinfo : EIATTR_KPARAM_INFO
	.align		4
.L_7:
        /*0008*/ 	.byte	0x04, 0x17
        /*000a*/ 	.short	(.L_9 - .L_8)
.L_8:
        /*000c*/ 	.word	0x00000000
        /*0010*/ 	.short	0x0009
        /*0012*/ 	.short	0x0040
        /*0014*/ 	.byte	0x00, 0xf5, 0x21, 0x00


	//----- nvinfo : EIATTR_KPARAM_INFO
	.align		4
.L_9:
        /*0018*/ 	.byte	0x04, 0x17
        /*001a*/ 	.short	(.L_11 - .L_10)
.L_10:
        /*001c*/ 	.word	0x00000000
        /*0020*/ 	.short	0x0008
        /*0022*/ 	.short	0x0038
        /*0024*/ 	.byte	0x00, 0xf0, 0x21, 0x00


	//----- nvinfo : EIATTR_KPARAM_INFO
	.align		4
.L_11:
        /*0028*/ 	.byte	0x04, 0x17
        /*002a*/ 	.short	(.L_13 - .L_12)
.L_12:
        /*002c*/ 	.word	0x00000000
        /*0030*/ 	.short	0x0007
        /*0032*/ 	.short	0x0030
        /*0034*/ 	.byte	0x00, 0xf0, 0x21, 0x00


	//----- nvinfo : EIATTR_KPARAM_INFO
	.align		4
.L_13:
        /*0038*/ 	.byte	0x04, 0x17
        /*003a*/ 	.short	(.L_15 - .L_14)
.L_14:
        /*003c*/ 	.word	0x00000000
        /*0040*/ 	.short	0x0006
        /*0042*/ 	.short	0x0028
        /*0044*/ 	.byte	0x00, 0xf0, 0x11, 0x00


	//----- nvinfo : EIATTR_KPARAM_INFO
	.align		4
.L_15:
        /*0048*/ 	.byte	0x04, 0x17
        /*004a*/ 	.short	(.L_17 - .L_16)
.L_16:
        /*004c*/ 	.word	0x00000000
        /*0050*/ 	.short	0x0005
        /*0052*/ 	.short	0x0024
        /*0054*/ 	.byte	0x00, 0xf0, 0x11, 0x00


	//----- nvinfo : EIATTR_KPARAM_INFO
	.align		4
.L_17:
        /*0058*/ 	.byte	0x04, 0x17
        /*005a*/ 	.short	(.L_19 - .L_18)
.L_18:
        /*005c*/ 	.word	0x00000000
        /*0060*/ 	.short	0x0004
        /*0062*/ 	.short	0x0020
        /*0064*/ 	.byte	0x00, 0xf0, 0x11, 0x00


	//----- nvinfo : EIATTR_KPARAM_INFO
	.align		4
.L_19:
        /*0068*/ 	.byte	0x04, 0x17
        /*006a*/ 	.short	(.L_21 - .L_20)
.L_20:
        /*006c*/ 	.word	0x00000000
        /*0070*/ 	.short	0x0003
        /*0072*/ 	.short	0x0018
        /*0074*/ 	.byte	0x00, 0xf5, 0x21, 0x00


	//----- nvinfo : EIATTR_KPARAM_INFO
	.align		4
.L_21:
        /*0078*/ 	.byte	0x04, 0x17
        /*007a*/ 	.short	(.L_23 - .L_22)
.L_22:
        /*007c*/ 	.word	0x00000000
        /*0080*/ 	.short	0x0002
        /*0082*/ 	.short	0x0010
        /*0084*/ 	.byte	0x00, 0xf5, 0x21, 0x00


	//----- nvinfo : EIATTR_KPARAM_INFO
	.align		4
.L_23:
        /*0088*/ 	.byte	0x04, 0x17
        /*008a*/ 	.short	(.L_25 - .L_24)
.L_24:
        /*008c*/ 	.word	0x00000000
        /*0090*/ 	.short	0x0001
        /*0092*/ 	.short	0x0008
        /*0094*/ 	.byte	0x00, 0xf5, 0x21, 0x00


	//----- nvinfo : EIATTR_KPARAM_INFO
	.align		4
.L_25:
        /*0098*/ 	.byte	0x04, 0x17
        /*009a*/ 	.short	(.L_27 - .L_26)
.L_26:
        /*009c*/ 	.word	0x00000000
        /*00a0*/ 	.short	0x0000
        /*00a2*/ 	.short	0x0000
        /*00a4*/ 	.byte	0x00, 0xf5, 0x21, 0x00


	//----- nvinfo : EIATTR_SPARSE_MMA_MASK
	.align		4
.L_27:
        /*00a8*/ 	.byte	0x03, 0x50
        /*00aa*/ 	.short	0x0000


	//----- nvinfo : EIATTR_MAXREG_COUNT
	.align		4
        /*00ac*/ 	.byte	0x03, 0x1b
        /*00ae*/ 	.short	0x00ff


	//----- nvinfo : EIATTR_MERCURY_ISA_VERSION
	.align		4
        /*00b0*/ 	.byte	0x03, 0x5f
        /*00b2*/ 	.short	0x0101


	//----- nvinfo : EIATTR_INT_WARP_WIDE_INSTR_OFFSETS
	.align		4
        /*00b4*/ 	.byte	0x04, 0x31
        /*00b6*/ 	.short	(.L_29 - .L_28)


	//   ....[0]....
.L_28:
        /*00b8*/ 	.word	0x00001bc0


	//----- nvinfo : EIATTR_VRC_CTA_INIT_COUNT
	.align		4
.L_29:
        /*00bc*/ 	.byte	0x02, 0x4a
	.zero		1
	.zero		1


	//----- nvinfo : EIATTR_EXIT_INSTR_OFFSETS
	.align		4
        /*00c0*/ 	.byte	0x04, 0x1c
        /*00c2*/ 	.short	(.L_31 - .L_30)


	//   ....[0]....
.L_30:
        /*00c4*/ 	.word	0x00000070


	//   ....[1]....
        /*00c8*/ 	.word	0x00001b90


	//   ....[2]....
        /*00cc*/ 	.word	0x00001c10


	//----- nvinfo : EIATTR_CRS_STACK_SIZE
	.align		4
.L_31:
        /*00d0*/ 	.byte	0x04, 0x1e
        /*00d2*/ 	.short	(.L_33 - .L_32)
.L_32:
        /*00d4*/ 	.word	0x00000000


	//----- nvinfo : EIATTR_CBANK_PARAM_SIZE
	.align		4
.L_33:
        /*00d8*/ 	.byte	0x03, 0x19
        /*00da*/ 	.short	0x0048


	//----- nvinfo : EIATTR_PARAM_CBANK
	.align		4
        /*00dc*/ 	.byte	0x04, 0x0a
        /*00de*/ 	.short	(.L_35 - .L_34)
	.align		4
.L_34:
        /*00e0*/ 	.word	index@(.nv.constant0._Z10svmPredictPdS_PiS_iiiddS0_)
        /*00e4*/ 	.short	0x0380
        /*00e6*/ 	.short	0x0048


	//----- nvinfo : EIATTR_SW_WAR
	.align		4
.L_35:
        /*00e8*/ 	.byte	0x04, 0x36
        /*00ea*/ 	.short	(.L_37 - .L_36)
.L_36:
        /*00ec*/ 	.word	0x00000008
.L_37:


//--------------------- .nv.callgraph             --------------------------
	.section	.nv.callgraph,"",@"SHT_CUDA_CALLGRAPH"
	.align	4
	.sectionentsize	8
	.align		4
        /*0000*/ 	.word	0x00000000
	.align		4
        /*0004*/ 	.word	0xffffffff
	.align		4
        /*0008*/ 	.word	0x00000000
	.align		4
        /*000c*/ 	.word	0xfffffffe
	.align		4
        /*0010*/ 	.word	0x00000000
	.align		4
        /*0014*/ 	.word	0xfffffffd
	.align		4
        /*0018*/ 	.word	0x00000000
	.align		4
        /*001c*/ 	.word	0xfffffffc


//--------------------- .text._Z10svmPredictPdS_PiS_iiiddS0_ --------------------------
	.section	.text._Z10svmPredictPdS_PiS_iiiddS0_,"ax",@progbits
	.align	128
        .global         _Z10svmPredictPdS_PiS_iiiddS0_
        .type           _Z10svmPredictPdS_PiS_iiiddS0_,@function
        .size           _Z10svmPredictPdS_PiS_iiiddS0_,(.L_x_18 - _Z10svmPredictPdS_PiS_iiiddS0_)
        .other          _Z10svmPredictPdS_PiS_iiiddS0_,@"STO_CUDA_ENTRY STV_DEFAULT"
_Z10svmPredictPdS_PiS_iiiddS0_:
.text._Z10svmPredictPdS_PiS_iiiddS0_:
[----:B------:R-:W-:Y:S01]  /*0000*/  LDC R1, c[0x0][0x37c] ;  /* 0x0000df00ff017b82 */ /* 0x000fe20000000800 */
[----:B------:R-:W0:Y:S07]  /*0010*/  S2R R3, SR_TID.X ;  /* 0x0000000000037919 */ /* 0x000e2e0000002100 */
[----:B------:R-:W0:Y:S01]  /*0020*/  S2UR UR4, SR_CTAID.X ;  /* 0x00000000000479c3 */ /* 0x000e220000002500 */
[----:B------:R-:W1:Y:S07]  /*0030*/  LDCU UR5, c[0x0][0x3a0] ;  /* 0x00007400ff0577ac */ /* 0x000e6e0008000800 */
[----:B------:R-:W0:Y:S02]  /*0040*/  LDC R0, c[0x0][0x360] ;  /* 0x0000d800ff007b82 */ /* 0x000e240000000800 */
[----:B0-----:R-:W-:-:S05]  /*0050*/  IMAD R0, R0, UR4, R3 ;  /* 0x0000000400007c24 */ /* 0x001fca000f8e0203 */
[----:B-1----:R-:W-:-:S13]  /*0060*/  ISETP.GE.AND P0, PT, R0, UR5, PT ;  /* 0x0000000500007c0c */ /* 0x002fda000bf06270 */
[----:B------:R-:W-:Y:S05]  /*0070*/  @P0 EXIT ;  /* 0x000000000000094d */ /* 0x000fea0003800000 */
[----:B------:R-:W0:Y:S01]  /*0080*/  LDCU UR6, c[0x0][0x3a4] ;  /* 0x00007480ff0677ac */ /* 0x000e220008000800 */
[----:B------:R-:W-:Y:S01]  /*0090*/  CS2R R6, SRZ ;  /* 0x0000000000067805 */ /* 0x000fe2000001ff00 */
[----:B------:R-:W1:Y:S01]  /*00a0*/  LDCU.64 UR8, c[0x0][0x358] ;  /* 0x00006b00ff0877ac */ /* 0x000e620008000a00 */
[----:B0-----:R-:W-:-:S09]  /*00b0*/  UISETP.GE.AND UP0, UPT, UR6, 0x1, UPT ;  /* 0x000000010600788c */ /* 0x001fd2000bf06270 */
[----:B-1----:R-:W-:Y:S05]  /*00c0*/  BRA.U !UP0, `(.L_x_0) ;  /* 0x00000019088c7547 */ /* 0x002fea000b800000 */
[----:B------:R-:W0:Y:S02]  /*00d0*/  LDC R5, c[0x0][0x3a8] ;  /* 0x0000ea00ff057b82 */ /* 0x000e240000000800 */
[----:B0-----:R-:W-:-:S13]  /*00e0*/  ISETP.GE.AND P0, PT, R5, 0x1, PT ;  /* 0x000000010500780c */ /* 0x001fda0003f06270 */
[----:B------:R-:W-:Y:S05]  /*00f0*/  @!P0 BRA `(.L_x_1) ;  /* 0x0000000c00208947 */ /* 0x000fea0003800000 */
[C---:B------:R-:W-:Y:S01]  /*0100*/  LOP3.LUT R4, R5.reuse, 0x7ffffff8, RZ, 0xc0, !PT ;  /* 0x7ffffff805047812 */ /* 0x040fe200078ec0ff */
[----:B------:R-:W-:Y:S01]  /*0110*/  IMAD R2, R0, R5, RZ ;  /* 0x0000000500027224 */ /* 0x000fe200078e02ff */
[C---:B------:R-:W-:Y:S01]  /*0120*/  LOP3.LUT R3, R5.reuse, 0x7, RZ, 0xc0, !PT ;  /* 0x0000000705037812 */ /* 0x040fe200078ec0ff */
[----:B------:R-:W-:Y:S01]  /*0130*/  IMAD.MOV.U32 R24, RZ, RZ, RZ ;  /* 0x000000ffff187224 */ /* 0x000fe200078e00ff */
[----:B------:R-:W-:Y:S02]  /*0140*/  LOP3.LUT R5, R5, 0x3, RZ, 0xc0, !PT ;  /* 0x0000000305057812 */ /* 0x000fe400078ec0ff */
[----:B------:R-:W-:Y:S01]  /*0150*/  CS2R R6, SRZ ;  /* 0x0000000000067805 */ /* 0x000fe2000001ff00 */
[----:B------:R-:W-:-:S07]  /*0160*/  IMAD.MOV R25, RZ, RZ, -R4 ;  /* 0x000000ffff197224 */ /* 0x000fce00078e0a04 */
.L_x_8:
[----:B------:R-:W0:Y:S08]  /*0170*/  LDC.64 R8, c[0x0][0x398] ;  /* 0x0000e600ff087b82 */ /* 0x000e300000000a00 */
[----:B------:R-:W1:Y:S01]  /*0180*/  LDC R27, c[0x0][0x3a8] ;  /* 0x0000ea00ff1b7b82 */ /* 0x000e620000000800 */
[----:B0-----:R-:W-:-:S06]  /*0190*/  IMAD.WIDE.U32 R8, R24, 0x8, R8 ;  /* 0x0000000818087825 */ /* 0x001fcc00078e0008 */
[----:B------:R-:W5:Y:S01]  /*01a0*/  LDG.E.64 R8, desc[UR8][R8.64] ;  /* 0x0000000808087981 */ /* 0x000f62000c1e1b00 */
[----:B------:R-:W-:Y:S01]  /*01b0*/  IMAD.MOV.U32 R21, RZ, RZ, RZ ;  /* 0x000000ffff157224 */ /* 0x000fe200078e00ff */
[----:B-1----:R-:W-:Y:S02]  /*01c0*/  ISETP.GE.U32.AND P0, PT, R27, 0x8, PT ;  /* 0x000000081b00780c */ /* 0x002fe40003f06070 */
[----:B------:R-:W-:Y:S01]  /*01d0*/  CS2R R22, SRZ ;  /* 0x0000000000167805 */ /* 0x000fe2000001ff00 */
[----:B------:R-:W-:-:S10]  /*01e0*/  IMAD R26, R24, R27, RZ ;  /* 0x0000001b181a7224 */ /* 0x000fd400078e02ff */
[----:B------:R-:W-:Y:S05]  /*01f0*/  @!P0 BRA `(.L_x_2) ;  /* 0x0000000000c88947 */ /* 0x000fea0003800000 */
[----:B------:R-:W0:Y:S01]  /*0200*/  LDC.64 R10, c[0x0][0x388] ;  /* 0x0000e200ff0a7b82 */ /* 0x000e220000000a00 */
[----:B------:R-:W-:Y:S01]  /*0210*/  IMAD.MOV.U32 R29, RZ, RZ, R2 ;  /* 0x000000ffff1d7224 */ /* 0x000fe200078e0002 */
[----:B------:R-:W-:Y:S01]  /*0220*/  CS2R R22, SRZ ;  /* 0x0000000000167805 */ /* 0x000fe2000001ff00 */
[----:B------:R-:W-:Y:S02]  /*0230*/  IMAD.MOV.U32 R28, RZ, RZ, R25 ;  /* 0x000000ffff1c7224 */ /* 0x000fe400078e0019 */
[----:B0-----:R-:W-:-:S03]  /*0240*/  IMAD.WIDE.U32 R10, R26, 0x8, R10 ;  /* 0x000000081a0a7825 */ /* 0x001fc600078e000a */
[----:B------:R-:W-:-:S05]  /*0250*/  IADD3 R14, P0, PT, R10, 0x20, RZ ;  /* 0x000000200a0e7810 */ /* 0x000fca0007f1e0ff */
[----:B------:R-:W-:-:S08]  /*0260*/  IMAD.X R15, RZ, RZ, R11, P0 ;  /* 0x000000ffff0f7224 */ /* 0x000fd000000e060b */
.L_x_3:
[----:B------:R-:W0:Y:S01]  /*0270*/  LDC.64 R10, c[0x0][0x380] ;  /* 0x0000e000ff0a7b82 */ /* 0x000e220000000a00 */
[----:B------:R-:W-:Y:S02]  /*0280*/  IMAD.MOV.U32 R12, RZ, RZ, R14 ;  /* 0x000000ffff0c7224 */ /* 0x000fe400078e000e */
[----:B------:R-:W-:-:S05]  /*0290*/  IMAD.MOV.U32 R13, RZ, RZ, R15 ;  /* 0x000000ffff0d7224 */ /* 0x000fca00078e000f */
[----:B------:R-:W2:Y:S04]  /*02a0*/  LDG.E.64 R18, desc[UR8][R12.64+-0x20] ;  /* 0xffffe0080c127981 */ /* 0x000ea8000c1e1b00 */
[----:B------:R-:W3:Y:S01]  /*02b0*/  LDG.E.64 R14, desc[UR8][R12.64+-0x18] ;  /* 0xffffe8080c0e7981 */ /* 0x000ee2000c1e1b00 */
[----:B0-----:R-:W-:-:S05]  /*02c0*/  IMAD.WIDE R10, R29, 0x8, R10 ;  /* 0x000000081d0a7825 */ /* 0x001fca00078e020a */
[----:B------:R-:W2:Y:S04]  /*02d0*/  LDG.E.64 R20, desc[UR8][R10.64] ;  /* 0x000000080a147981 */ /* 0x000ea8000c1e1b00 */
[----:B------:R-:W3:Y:S01]  /*02e0*/  LDG.E.64 R16, desc[UR8][R10.64+0x8] ;  /* 0x000008080a107981 */ /* 0x000ee2000c1e1b00 */
[----:B--2---:R-:W-:-:S03]  /*02f0*/  DADD R18, R20, -R18 ;  /* 0x0000000014127229 */ /* 0x004fc60000000812 */
[----:B------:R-:W2:Y:S01]  /*0300*/  LDG.E.64 R20, desc[UR8][R10.64+0x10] ;  /* 0x000010080a147981 */ /* 0x000ea2000c1e1b00 */
[----:B---3--:R-:W-:-:S03]  /*0310*/  DADD R14, R16, -R14 ;  /* 0x00000000100e7229 */ /* 0x008fc6000000080e */
[----:B------:R-:W3:Y:S01]  /*0320*/  LDG.E.64 R16, desc[UR8][R10.64+0x18] ;  /* 0x000018080a107981 */ /* 0x000ee2000c1e1b00 */
[----:B------:R-:W-:-:S03]  /*0330*/  DFMA R22, R18, R18, R22 ;  /* 0x000000121216722b */ /* 0x000fc60000000016 */
[----:B------:R-:W2:Y:S05]  /*0340*/  LDG.E.64 R18, desc[UR8][R12.64+-0x10] ;  /* 0xfffff0080c127981 */ /* 0x000eaa000c1e1b00 */
[----:B------:R-:W-:Y:S01]  /*0350*/  DFMA R22, R14, R14, R22 ;  /* 0x0000000e0e16722b */ /* 0x000fe20000000016 */
[----:B------:R-:W3:Y:S01]  /*0360*/  LDG.E.64 R14, desc[UR8][R12.64+-0x8] ;  /* 0xfffff8080c0e7981 */ /* 0x000ee2000c1e1b00 */
[----:B--2---:R-:W-:-:S03]  /*0370*/  DADD R18, R20, -R18 ;  /* 0x0000000014127229 */ /* 0x004fc60000000812 */
[----:B------:R-:W2:Y:S05]  /*0380*/  LDG.E.64 R20, desc[UR8][R12.64+0x8] ;  /* 0x000008080c147981 */ /* 0x000eaa000c1e1b00 */
[----:B------:R-:W-:Y:S02]  /*0390*/  DFMA R22, R18, R18, R22 ;  /* 0x000000121216722b */ /* 0x000fe40000000016 */
[----:B---3--:R-:W-:Y:S01]  /*03a0*/  DADD R14, R16, -R14 ;  /* 0x00000000100e7229 */ /* 0x008fe2000000080e */
[----:B------:R-:W3:Y:S04]  /*03b0*/  LDG.E.64 R18, desc[UR8][R10.64+0x20] ;  /* 0x000020080a127981 */ /* 0x000ee8000c1e1b00 */
[----:B------:R-:W3:Y:S03]  /*03c0*/  LDG.E.64 R16, desc[UR8][R12.64] ;  /* 0x000000080c107981 */ /* 0x000ee6000c1e1b00 */
[----:B------:R-:W-:Y:S01]  /*03d0*/  DFMA R14, R14, R14, R22 ;  /* 0x0000000e0e0e722b */ /* 0x000fe20000000016 */
[----:B------:R-:W2:Y:S01]  /*03e0*/  LDG.E.64 R22, desc[UR8][R10.64+0x28] ;  /* 0x000028080a167981 */ /* 0x000ea2000c1e1b00 */
[----:B---3--:R-:W-:-:S02]  /*03f0*/  DADD R16, R18, -R16 ;  /* 0x0000000012107229 */ /* 0x008fc40000000810 */
[----:B--2---:R-:W-:Y:S01]  /*0400*/  DADD R20, R22, -R20 ;  /* 0x0000000016147229 */ /* 0x004fe20000000814 */
[----:B------:R-:W2:Y:S05]  /*0410*/  LDG.E.64 R22, desc[UR8][R10.64+0x38] ;  /* 0x000038080a167981 */ /* 0x000eaa000c1e1b00 */
[----:B------:R-:W-:Y:S02]  /*0420*/  DFMA R14, R16, R16, R14 ;  /* 0x00000010100e722b */ /* 0x000fe4000000000e */
[----:B------:R-:W3:Y:S06]  /*0430*/  LDG.E.64 R16, desc[UR8][R10.64+0x30] ;  /* 0x000030080a107981 */ /* 0x000eec000c1e1b00 */
[----:B------:R-:W-:-:S02]  /*0440*/  DFMA R18, R20, R20, R14 ;  /* 0x000000141412722b */ /* 0x000fc4000000000e */
[----:B------:R-:W3:Y:S04]  /*0450*/  LDG.E.64 R14, desc[UR8][R12.64+0x10] ;  /* 0x000010080c0e7981 */ /* 0x000ee8000c1e1b00 */
[----:B------:R-:W2:Y:S01]  /*0460*/  LDG.E.64 R20, desc[UR8][R12.64+0x18] ;  /* 0x000018080c147981 */ /* 0x000ea2000c1e1b00 */
[----:B------:R-:W-:-:S05]  /*0470*/  VIADD R28, R28, 0x8 ;  /* 0x000000081c1c7836 */ /* 0x000fca0000000000 */
[----:B------:R-:W-:Y:S01]  /*0480*/  ISETP.NE.AND P0, PT, R28, RZ, PT ;  /* 0x000000ff1c00720c */ /* 0x000fe20003f05270 */
[----:B------:R-:W-:Y:S01]  /*0490*/  VIADD R29, R29, 0x8 ;  /* 0x000000081d1d7836 */ /* 0x000fe20000000000 */
[----:B---3--:R-:W-:Y:S02]  /*04a0*/  DADD R14, R16, -R14 ;  /* 0x00000000100e7229 */ /* 0x008fe4000000080e */
[----:B--2---:R-:W-:-:S06]  /*04b0*/  DADD R22, R22, -R20 ;  /* 0x0000000016167229 */ /* 0x004fcc0000000814 */
[----:B------:R-:W-:Y:S01]  /*04c0*/  DFMA R18, R14, R14, R18 ;  /* 0x0000000e0e12722b */ /* 0x000fe20000000012 */
[----:B------:R-:W-:-:S07]  /*04d0*/  IADD3 R14, P1, PT, R12, 0x40, RZ ;  /* 0x000000400c0e7810 */ /* 0x000fce0007f3e0ff */
[----:B------:R-:W-:Y:S01]  /*04e0*/  DFMA R22, R22, R22, R18 ;  /* 0x000000161616722b */ /* 0x000fe20000000012 */
[----:B------:R-:W-:Y:S01]  /*04f0*/  IMAD.X R15, RZ, RZ, R13, P1 ;  /* 0x000000ffff0f7224 */ /* 0x000fe200008e060d */
[----:B------:R-:W-:Y:S09]  /*0500*/  @P0 BRA `(.L_x_3) ;  /* 0xfffffffc00580947 */ /* 0x000ff2000383ffff */
[----:B------:R-:W-:-:S07]  /*0510*/  IMAD.MOV.U32 R21, RZ, RZ, R4 ;  /* 0x000000ffff157224 */ /* 0x000fce00078e0004 */
.L_x_2:
[----:B------:R-:W-:-:S13]  /*0520*/  ISETP.NE.AND P0, PT, R3, RZ, PT ;  /* 0x000000ff0300720c */ /* 0x000fda0003f05270 */
[----:B------:R-:W-:Y:S05]  /*0530*/  @!P0 BRA `(.L_x_4) ;  /* 0x0000000400048947 */ /* 0x000fea0003800000 */
[----:B------:R-:W-:Y:S02]  /*0540*/  IADD3 R10, PT, PT, R3, -0x1, RZ ;  /* 0xffffffff030a7810 */ /* 0x000fe40007ffe0ff */
[----:B------:R-:W-:Y:S02]  /*0550*/  ISETP.NE.AND P1, PT, R5, RZ, PT ;  /* 0x000000ff0500720c */ /* 0x000fe40003f25270 */
[----:B------:R-:W-:-:S13]  /*0560*/  ISETP.GE.U32.AND P0, PT, R10, 0x3, PT ;  /* 0x000000030a00780c */ /* 0x000fda0003f06070 */
[----:B------:R-:W-:Y:S05]  /*0570*/  @!P0 BRA `(.L_x_5) ;  /* 0x0000000000708947 */ /* 0x000fea0003800000 */
[----:B------:R-:W0:Y:S01]  /*0580*/  LDC.64 R12, c[0x0][0x380] ;  /* 0x0000e000ff0c7b82 */ /* 0x000e220000000a00 */
[--C-:B------:R-:W-:Y:S02]  /*0590*/  IMAD.IADD R11, R2, 0x1, R21.reuse ;  /* 0x00000001020b7824 */ /* 0x100fe400078e0215 */
[----:B------:R-:W-:-:S05]  /*05a0*/  IMAD.IADD R15, R26, 0x1, R21 ;  /* 0x000000011a0f7824 */ /* 0x000fca00078e0215 */
[----:B------:R-:W1:Y:S01]  /*05b0*/  LDC.64 R28, c[0x0][0x388] ;  /* 0x0000e200ff1c7b82 */ /* 0x000e620000000a00 */
[----:B0-----:R-:W-:-:S07]  /*05c0*/  IMAD.WIDE R12, R11, 0x8, R12 ;  /* 0x000000080b0c7825 */ /* 0x001fce00078e020c */
[----:B------:R-:W0:Y:S01]  /*05d0*/  LDC.64 R10, c[0x0][0x388] ;  /* 0x0000e200ff0a7b82 */ /* 0x000e220000000a00 */
[----:B-1----:R-:W-:Y:S02]  /*05e0*/  IMAD.WIDE.U32 R28, R15, 0x8, R28 ;  /* 0x000000080f1c7825 */ /* 0x002fe400078e001c */
[----:B------:R-:W2:Y:S04]  /*05f0*/  LDG.E.64 R14, desc[UR8][R12.64] ;  /* 0x000000080c0e7981 */ /* 0x000ea8000c1e1b00 */
[----:B------:R-:W2:Y:S01]  /*0600*/  LDG.E.64 R16, desc[UR8][R28.64] ;  /* 0x000000081c107981 */ /* 0x000ea2000c1e1b00 */
[----:B------:R-:W-:-:S05]  /*0610*/  IADD3 R18, P0, PT, R26, R21, RZ ;  /* 0x000000151a127210 */ /* 0x000fca0007f1e0ff */
[----:B------:R-:W-:Y:S01]  /*0620*/  IMAD.X R19, RZ, RZ, RZ, P0 ;  /* 0x000000ffff137224 */ /* 0x000fe200000e06ff */
[----:B------:R-:W3:Y:S01]  /*0630*/  LDG.E.64 R28, desc[UR8][R12.64+0x18] ;  /* 0x000018080c1c7981 */ /* 0x000ee2000c1e1b00 */
[----:B0-----:R-:W-:-:S04]  /*0640*/  LEA R10, P2, R18, R10, 0x3 ;  /* 0x0000000a120a7211 */ /* 0x001fc800078418ff */
[----:B------:R-:W-:-:S05]  /*0650*/  LEA.HI.X R11, R18, R11, R19, 0x3, P2 ;  /* 0x0000000b120b7211 */ /* 0x000fca00010f1c13 */
[----:B------:R-:W4:Y:S01]  /*0660*/  LDG.E.64 R18, desc[UR8][R10.64+0x8] ;  /* 0x000008080a127981 */ /* 0x000f22000c1e1b00 */
[----:B--2---:R-:W-:-:S03]  /*0670*/  DADD R16, R14, -R16 ;  /* 0x000000000e107229 */ /* 0x004fc60000000810 */
[----:B------:R-:W4:Y:S05]  /*0680*/  LDG.E.64 R14, desc[UR8][R12.64+0x8] ;  /* 0x000008080c0e7981 */ /* 0x000f2a000c1e1b00 */
[----:B------:R-:W-:Y:S02]  /*0690*/  DFMA R22, R16, R16, R22 ;  /* 0x000000101016722b */ /* 0x000fe40000000016 */
[----:B------:R-:W2:Y:S01]  /*06a0*/  LDG.E.64 R16, desc[UR8][R12.64+0x10] ;  /* 0x000010080c107981 */ /* 0x000ea2000c1e1b00 */
[----:B----4-:R-:W-:-:S03]  /*06b0*/  DADD R18, R14, -R18 ;  /* 0x000000000e127229 */ /* 0x010fc60000000812 */
[----:B------:R-:W2:Y:S04]  /*06c0*/  LDG.E.64 R14, desc[UR8][R10.64+0x10] ;  /* 0x000010080a0e7981 */ /* 0x000ea8000c1e1b00 */
[----:B------:R-:W3:Y:S01]  /*06d0*/  LDG.E.64 R10, desc[UR8][R10.64+0x18] ;  /* 0x000018080a0a7981 */ /* 0x000ee2000c1e1b00 */
[----:B------:R-:W-:Y:S01]  /*06e0*/  DFMA R22, R18, R18, R22 ;  /* 0x000000121216722b */ /* 0x000fe20000000016 */
[----:B------:R-:W-:Y:S01]  /*06f0*/  VIADD R21, R21, 0x4 ;  /* 0x0000000415157836 */ /* 0x000fe20000000000 */
[----:B--2---:R-:W-:-:S08]  /*0700*/  DADD R14, R16, -R14 ;  /* 0x00000000100e7229 */ /* 0x004fd0000000080e */
[----:B------:R-:W-:Y:S02]  /*0710*/  DFMA R22, R14, R14, R22 ;  /* 0x0000000e0e16722b */ /* 0x000fe40000000016 */
[----:B---3--:R-:W-:-:S08]  /*0720*/  DADD R28, R28, -R10 ;  /* 0x000000001c1c7229 */ /* 0x008fd0000000080a */
[----:B------:R-:W-:-:S11]  /*0730*/  DFMA R22, R28, R28, R22 ;  /* 0x0000001c1c16722b */ /* 0x000fd60000000016 */
.L_x_5:
[----:B------:R-:W-:Y:S05]  /*0740*/  @!P1 BRA `(.L_x_4) ;  /* 0x0000000000809947 */ /* 0x000fea0003800000 */
[----:B------:R-:W-:Y:S01]  /*0750*/  ISETP.NE.AND P0, PT, R5, 0x1, PT ;  /* 0x000000010500780c */ /* 0x000fe20003f05270 */
[----:B------:R-:W0:Y:S01]  /*0760*/  LDC.64 R16, c[0x0][0x380] ;  /* 0x0000e000ff107b82 */ /* 0x000e220000000a00 */
[----:B------:R-:W-:-:S07]  /*0770*/  LOP3.LUT P1, RZ, R27, 0x1, RZ, 0xc0, !PT ;  /* 0x000000011bff7812 */ /* 0x000fce000782c0ff */
[----:B------:R-:W1:Y:S04]  /*0780*/  LDC.64 R14, c[0x0][0x388] ;  /* 0x0000e200ff0e7b82 */ /* 0x000e680000000a00 */
[----:B------:R-:W-:Y:S01]  /*0790*/  @P0 IADD3 R18, P2, PT, R26, R21, RZ ;  /* 0x000000151a120210 */ /* 0x000fe20007f5e0ff */
[--C-:B------:R-:W-:Y:S02]  /*07a0*/  @P0 IMAD.IADD R19, R2, 0x1, R21.reuse ;  /* 0x0000000102130824 */ /* 0x100fe400078e0215 */
[----:B------:R-:W-:Y:S01]  /*07b0*/  @P0 IMAD.IADD R27, R26, 0x1, R21 ;  /* 0x000000011a1b0824 */ /* 0x000fe200078e0215 */
[----:B------:R-:W2:Y:S01]  /*07c0*/  @P0 LDC.64 R10, c[0x0][0x388] ;  /* 0x0000e200ff0a0b82 */ /* 0x000ea20000000a00 */
[----:B------:R-:W-:Y:S02]  /*07d0*/  @P0 IMAD.X R20, RZ, RZ, RZ, P2 ;  /* 0x000000ffff140224 */ /* 0x000fe400010e06ff */
[----:B------:R-:W-:-:S05]  /*07e0*/  @P0 VIADD R21, R21, 0x2 ;  /* 0x0000000215150836 */ /* 0x000fca0000000000 */
[----:B------:R-:W3:Y:S01]  /*07f0*/  LDC.64 R12, c[0x0][0x380] ;  /* 0x0000e000ff0c7b82 */ /* 0x000ee20000000a00 */
[----:B-1----:R-:W-:-:S04]  /*0800*/  @P0 IMAD.WIDE.U32 R14, R27, 0x8, R14 ;  /* 0x000000081b0e0825 */ /* 0x002fc800078e000e */
[--C-:B------:R-:W-:Y:S02]  /*0810*/  @P1 IMAD.IADD R27, R2, 0x1, R21.reuse ;  /* 0x00000001021b1824 */ /* 0x100fe400078e0215 */
[----:B------:R-:W-:Y:S01]  /*0820*/  @P1 IMAD.IADD R21, R26, 0x1, R21 ;  /* 0x000000011a151824 */ /* 0x000fe200078e0215 */
[----:B------:R-:W4:Y:S01]  /*0830*/  @P0 LDG.E.64 R14, desc[UR8][R14.64] ;  /* 0x000000080e0e0981 */ /* 0x000f22000c1e1b00 */
[----:B--2---:R-:W-:-:S04]  /*0840*/  @P0 LEA R10, P3, R18, R10, 0x3 ;  /* 0x0000000a120a0211 */ /* 0x004fc800078618ff */
[----:B------:R-:W-:Y:S01]  /*0850*/  @P0 LEA.HI.X R11, R18, R11, R20, 0x3, P3 ;  /* 0x0000000b120b0211 */ /* 0x000fe200018f1c14 */
[----:B0-----:R-:W-:Y:S02]  /*0860*/  @P0 IMAD.WIDE R18, R19, 0x8, R16 ;  /* 0x0000000813120825 */ /* 0x001fe400078e0210 */
[----:B------:R-:W0:Y:S02]  /*0870*/  LDC.64 R16, c[0x0][0x388] ;  /* 0x0000e200ff107b82 */ /* 0x000e240000000a00 */
[----:B---3--:R-:W-:Y:S01]  /*0880*/  @P1 IMAD.WIDE R12, R27, 0x8, R12 ;  /* 0x000000081b0c1825 */ /* 0x008fe200078e020c */
[----:B------:R-:W2:Y:S04]  /*0890*/  @P0 LDG.E.64 R28, desc[UR8][R18.64+0x8] ;  /* 0x00000808121c0981 */ /* 0x000ea8000c1e1b00 */
[----:B------:R-:W4:Y:S04]  /*08a0*/  @P0 LDG.E.64 R26, desc[UR8][R18.64] ;  /* 0x00000008121a0981 */ /* 0x000f28000c1e1b00 */
[----:B------:R-:W2:Y:S04]  /*08b0*/  @P0 LDG.E.64 R10, desc[UR8][R10.64+0x8] ;  /* 0x000008080a0a0981 */ /* 0x000ea8000c1e1b00 */
[----:B------:R-:W3:Y:S01]  /*08c0*/  @P1 LDG.E.64 R12, desc[UR8][R12.64] ;  /* 0x000000080c0c1981 */ /* 0x000ee2000c1e1b00 */
[----:B0-----:R-:W-:-:S06]  /*08d0*/  @P1 IMAD.WIDE.U32 R16, R21, 0x8, R16 ;  /* 0x0000000815101825 */ /* 0x001fcc00078e0010 */
[----:B------:R-:W3:Y:S01]  /*08e0*/  @P1 LDG.E.64 R16, desc[UR8][R16.64] ;  /* 0x0000000810101981 */ /* 0x000ee2000c1e1b00 */
[----:B----4-:R-:W-:Y:S02]  /*08f0*/  @P0 DADD R26, R26, -R14 ;  /* 0x000000001a1a0229 */ /* 0x010fe4000000080e */
[----:B--2---:R-:W-:-:S06]  /*0900*/  @P0 DADD R28, R28, -R10 ;  /* 0x000000001c1c0229 */ /* 0x004fcc000000080a */
[----:B------:R-:W-:-:S08]  /*0910*/  @P0 DFMA R26, R26, R26, R22 ;  /* 0x0000001a1a1a022b */ /* 0x000fd00000000016 */
[----:B------:R-:W-:Y:S02]  /*0920*/  @P0 DFMA R22, R28, R28, R26 ;  /* 0x0000001c1c16022b */ /* 0x000fe4000000001a */
[----:B---3--:R-:W-:-:S08]  /*0930*/  @P1 DADD R20, R12, -R16 ;  /* 0x000000000c141229 */ /* 0x008fd00000000810 */
[----:B------:R-:W-:-:S11]  /*0940*/  @P1 DFMA R22, R20, R20, R22 ;  /* 0x000000141416122b */ /* 0x000fd60000000016 */
.L_x_4:
[----:B------:R-:W0:Y:S01]  /*0950*/  LDCU.64 UR4, c[0x0][0x3b0] ;  /* 0x00007600ff0477ac */ /* 0x000e220008000a00 */
[----:B------:R-:W-:Y:S01]  /*0960*/  MOV R10, 0x652b82fe ;  /* 0x652b82fe000a7802 */ /* 0x000fe20000000f00 */
[----:B------:R-:W-:Y:S01]  /*0970*/  IMAD.MOV.U32 R11, RZ, RZ, 0x3ff71547 ;  /* 0x3ff71547ff0b7424 */ /* 0x000fe200078e00ff */
[----:B------:R-:W-:Y:S01]  /*0980*/  BSSY.RECONVERGENT B0, `(.L_x_6) ;  /* 0x0000039000007945 */ /* 0x000fe20003800200 */
[----:B0-----:R-:W-:Y:S01]  /*0990*/  DMUL R22, R22, -UR4 ;  /* 0x8000000416167c28 */ /* 0x001fe20008000000 */
[----:B------:R-:W-:Y:S01]  /*09a0*/  UMOV UR4, 0xfefa39ef ;  /* 0xfefa39ef00047882 */ /* 0x000fe20000000000 */
[----:B------:R-:W-:-:S06]  /*09b0*/  UMOV UR5, 0x3fe62e42 ;  /* 0x3fe62e4200057882 */ /* 0x000fcc0000000000 */
[----:B------:R-:W-:Y:S02]  /*09c0*/  DFMA R10, R22, R10, 6.75539944105574400000e+15 ;  /* 0x43380000160a742b */ /* 0x000fe4000000000a */
[----:B------:R-:W-:-:S06]  /*09d0*/  FSETP.GEU.AND P0, PT, |R23|, 4.1917929649353027344, PT ;  /* 0x4086232b1700780b */ /* 0x000fcc0003f0e200 */
[----:B------:R-:W-:-:S08]  /*09e0*/  DADD R12, R10, -6.75539944105574400000e+15 ;  /* 0xc33800000a0c7429 */ /* 0x000fd00000000000 */
[----:B------:R-:W-:Y:S01]  /*09f0*/  DFMA R14, R12, -UR4, R22 ;  /* 0x800000040c0e7c2b */ /* 0x000fe20008000016 */
[----:B------:R-:W-:Y:S01]  /*0a00*/  UMOV UR4, 0x3b39803f ;  /* 0x3b39803f00047882 */ /* 0x000fe20000000000 */
[----:B------:R-:W-:-:S06]  /*0a10*/  UMOV UR5, 0x3c7abc9e ;  /* 0x3c7abc9e00057882 */ /* 0x000fcc0000000000 */
[----:B------:R-:W-:Y:S01]  /*0a20*/  DFMA R12, R12, -UR4, R14 ;  /* 0x800000040c0c7c2b */ /* 0x000fe2000800000e */
[----:B------:R-:W-:Y:S01]  /*0a30*/  UMOV UR4, 0x69ce2bdf ;  /* 0x69ce2bdf00047882 */ /* 0x000fe20000000000 */
[----:B------:R-:W-:Y:S01]  /*0a40*/  IMAD.MOV.U32 R14, RZ, RZ, -0x35dec16 ;  /* 0xfca213eaff0e7424 */ /* 0x000fe200078e00ff */
[----:B------:R-:W-:Y:S01]  /*0a50*/  UMOV UR5, 0x3e5ade15 ;  /* 0x3e5ade1500057882 */ /* 0x000fe20000000000 */
[----:B------:R-:W-:-:S06]  /*0a60*/  IMAD.MOV.U32 R15, RZ, RZ, 0x3e928af3 ;  /* 0x3e928af3ff0f7424 */ /* 0x000fcc00078e00ff */
[----:B------:R-:W-:Y:S01]  /*0a70*/  DFMA R14, R12, UR4, R14 ;  /* 0x000000040c0e7c2b */ /* 0x000fe2000800000e */
[----:B------:R-:W-:Y:S01]  /*0a80*/  UMOV UR4, 0x62401315 ;  /* 0x6240131500047882 */ /* 0x000fe20000000000 */
[----:B------:R-:W-:-:S06]  /*0a90*/  UMOV UR5, 0x3ec71dee ;  /* 0x3ec71dee00057882 */ /* 0x000fcc0000000000 */
[----:B------:R-:W-:Y:S01]  /*0aa0*/  DFMA R14, R12, R14, UR4 ;  /* 0x000000040c0e7e2b */ /* 0x000fe2000800000e */
        /* <DEDUP_REMOVED lines=20> */
[----:B------:R-:W-:-:S08]  /*0bf0*/  DFMA R14, R12, R14, UR4 ;  /* 0x000000040c0e7e2b */ /* 0x000fd0000800000e */
[----:B------:R-:W-:-:S08]  /*0c00*/  DFMA R14, R12, R14, 1 ;  /* 0x3ff000000c0e742b */ /* 0x000fd0000000000e */
[----:B------:R-:W-:-:S10]  /*0c10*/  DFMA R14, R12, R14, 1 ;  /* 0x3ff000000c0e742b */ /* 0x000fd4000000000e */
[----:B------:R-:W-:Y:S02]  /*0c20*/  IMAD R13, R10, 0x100000, R15 ;  /* 0x001000000a0d7824 */ /* 0x000fe400078e020f */
[----:B------:R-:W-:Y:S01]  /*0c30*/  IMAD.MOV.U32 R12, RZ, RZ, R14 ;  /* 0x000000ffff0c7224 */ /* 0x000fe200078e000e */
[----:B------:R-:W-:Y:S06]  /*0c40*/  @!P0 BRA `(.L_x_7) ;  /* 0x0000000000308947 */ /* 0x000fec0003800000 */
[----:B------:R-:W-:Y:S01]  /*0c50*/  FSETP.GEU.AND P1, PT, |R23|, 4.2275390625, PT ;  /* 0x408748001700780b */ /* 0x000fe20003f2e200 */
[C---:B------:R-:W-:Y:S02]  /*0c60*/  DADD R12, R22.reuse, +INF ;  /* 0x7ff00000160c7429 */ /* 0x040fe40000000000 */
[----:B------:R-:W-:-:S08]  /*0c70*/  DSETP.GEU.AND P0, PT, R22, RZ, PT ;  /* 0x000000ff1600722a */ /* 0x000fd00003f0e000 */
[----:B------:R-:W-:Y:S02]  /*0c80*/  FSEL R12, R12, RZ, P0 ;  /* 0x000000ff0c0c7208 */ /* 0x000fe40000000000 */
[----:B------:R-:W-:Y:S02]  /*0c90*/  @!P1 LEA.HI R11, R10, R10, RZ, 0x1 ;  /* 0x0000000a0a0b9211 */ /* 0x000fe400078f08ff */
[----:B------:R-:W-:Y:S02]  /*0ca0*/  FSEL R13, R13, RZ, P0 ;  /* 0x000000ff0d0d7208 */ /* 0x000fe40000000000 */
[----:B------:R-:W-:-:S05]  /*0cb0*/  @!P1 SHF.R.S32.HI R11, RZ, 0x1, R11 ;  /* 0x00000001ff0b9819 */ /* 0x000fca000001140b */
[----:B------:R-:W-:Y:S02]  /*0cc0*/  @!P1 IMAD.IADD R10, R10, 0x1, -R11 ;  /* 0x000000010a0a9824 */ /* 0x000fe400078e0a0b */
[----:B------:R-:W-:-:S03]  /*0cd0*/  @!P1 IMAD R15, R11, 0x100000, R15 ;  /* 0x001000000b0f9824 */ /* 0x000fc600078e020f */
[----:B------:R-:W-:Y:S01]  /*0ce0*/  @!P1 LEA R11, R10, 0x3ff00000, 0x14 ;  /* 0x3ff000000a0b9811 */ /* 0x000fe200078ea0ff */
[----:B------:R-:W-:-:S06]  /*0cf0*/  @!P1 IMAD.MOV.U32 R10, RZ, RZ, RZ ;  /* 0x000000ffff0a9224 */ /* 0x000fcc00078e00ff */
[----:B------:R-:W-:-:S11]  /*0d00*/  @!P1 DMUL R12, R14, R10 ;  /* 0x0000000a0e0c9228 */ /* 0x000fd60000000000 */
.L_x_7:
[----:B------:R-:W-:Y:S05]  /*0d10*/  BSYNC.RECONVERGENT B0 ;  /* 0x0000000000007941 */ /* 0x000fea0003800200 */
.L_x_6:
[----:B------:R-:W0:Y:S01]  /*0d20*/  LDCU UR4, c[0x0][0x3a4] ;  /* 0x00007480ff0477ac */ /* 0x000e220008000800 */
[----:B------:R-:W-:Y:S01]  /*0d30*/  VIADD R24, R24, 0x1 ;  /* 0x0000000118187836 */ /* 0x000fe20000000000 */
[----:B-----5:R-:W-:-:S04]  /*0d40*/  DFMA R6, R8, R12, R6 ;  /* 0x0000000c0806722b */ /* 0x020fc80000000006 */
[----:B0-----:R-:W-:-:S13]  /*0d50*/  ISETP.NE.AND P0, PT, R24, UR4, PT ;  /* 0x0000000418007c0c */ /* 0x001fda000bf05270 */
[----:B------:R-:W-:Y:S05]  /*0d60*/  @!P0 BRA `(.L_x_0) ;  /* 0x0000000c00648947 */ /* 0x000fea0003800000 */
[----:B------:R-:W-:Y:S05]  /*0d70*/  BRA `(.L_x_8) ;  /* 0xfffffff000fc7947 */ /* 0x000fea000383ffff */
.L_x_1:
[----:B------:R-:W-:Y:S01]  /*0d80*/  UISETP.NE.AND UP0, UPT, UR6, 0x1, UPT ;  /* 0x000000010600788c */ /* 0x000fe2000bf05270 */
[----:B------:R-:W-:Y:S01]  /*0d90*/  CS2R R6, SRZ ;  /* 0x0000000000067805 */ /* 0x000fe2000001ff00 */
[----:B------:R-:W-:Y:S01]  /*0da0*/  UMOV UR4, URZ ;  /* 0x000000ff00047c82 */ /* 0x000fe20008000000 */
[----:B------:R-:W-:-:S06]  /*0db0*/  UMOV UR5, URZ ;  /* 0x000000ff00057c82 */ /* 0x000fcc0008000000 */
[----:B------:R-:W-:Y:S05]  /*0dc0*/  BRA.U !UP0, `(.L_x_9) ;  /* 0x0000000908347547 */ /* 0x000fea000b800000 */
[----:B------:R-:W0:Y:S01]  /*0dd0*/  LDCU.64 UR4, c[0x0][0x3b0] ;  /* 0x00007600ff0477ac */ /* 0x000e220008000a00 */
[----:B------:R-:W-:Y:S01]  /*0de0*/  IMAD.MOV.U32 R4, RZ, RZ, 0x652b82fe ;  /* 0x652b82feff047424 */ /* 0x000fe200078e00ff */
[----:B------:R-:W-:Y:S01]  /*0df0*/  MOV R5, 0x3ff71547 ;  /* 0x3ff7154700057802 */ /* 0x000fe20000000f00 */
[----:B------:R-:W-:Y:S01]  /*0e00*/  IMAD.MOV.U32 R27, RZ, RZ, RZ ;  /* 0x000000ffff1b7224 */ /* 0x000fe200078e00ff */
[----:B0-----:R-:W-:Y:S01]  /*0e10*/  DMUL R10, RZ, -UR4 ;  /* 0x80000004ff0a7c28 */ /* 0x001fe20008000000 */
[----:B------:R-:W-:Y:S01]  /*0e20*/  UMOV UR4, 0xfefa39ef ;  /* 0xfefa39ef00047882 */ /* 0x000fe20000000000 */
[----:B------:R-:W-:-:S06]  /*0e30*/  UMOV UR5, 0x3fe62e42 ;  /* 0x3fe62e4200057882 */ /* 0x000fcc0000000000 */
[C---:B------:R-:W-:Y:S02]  /*0e40*/  DFMA R4, R10.reuse, R4, 6.75539944105574400000e+15 ;  /* 0x433800000a04742b */ /* 0x040fe40000000004 */
[----:B------:R-:W-:-:S06]  /*0e50*/  DSETP.GEU.AND P0, PT, R10, RZ, PT ;  /* 0x000000ff0a00722a */ /* 0x000fcc0003f0e000 */
[----:B------:R-:W-:Y:S02]  /*0e60*/  DADD R12, R4, -6.75539944105574400000e+15 ;  /* 0xc3380000040c7429 */ /* 0x000fe40000000000 */
[----:B------:R-:W-:-:S04]  /*0e70*/  LEA.HI R5, R4, R4, RZ, 0x1 ;  /* 0x0000000404057211 */ /* 0x000fc800078f08ff */
[----:B------:R-:W-:Y:S02]  /*0e80*/  SHF.R.S32.HI R5, RZ, 0x1, R5 ;  /* 0x00000001ff057819 */ /* 0x000fe40000011405 */
[----:B------:R-:W-:Y:S01]  /*0e90*/  DFMA R2, R12, -UR4, R10 ;  /* 0x800000040c027c2b */ /* 0x000fe2000800000a */
[----:B------:R-:W-:Y:S01]  /*0ea0*/  UMOV UR4, 0x3b39803f ;  /* 0x3b39803f00047882 */ /* 0x000fe20000000000 */
[----:B------:R-:W-:Y:S01]  /*0eb0*/  UMOV UR5, 0x3c7abc9e ;  /* 0x3c7abc9e00057882 */ /* 0x000fe20000000000 */
[----:B------:R-:W-:-:S05]  /*0ec0*/  IMAD.IADD R6, R4, 0x1, -R5 ;  /* 0x0000000104067824 */ /* 0x000fca00078e0a05 */
[----:B------:R-:W-:Y:S01]  /*0ed0*/  DFMA R12, R12, -UR4, R2 ;  /* 0x800000040c0c7c2b */ /* 0x000fe20008000002 */
[----:B------:R-:W-:Y:S01]  /*0ee0*/  UMOV UR4, 0x69ce2bdf ;  /* 0x69ce2bdf00047882 */ /* 0x000fe20000000000 */
[----:B------:R-:W-:Y:S01]  /*0ef0*/  IMAD.MOV.U32 R2, RZ, RZ, -0x35dec16 ;  /* 0xfca213eaff027424 */ /* 0x000fe200078e00ff */
[----:B------:R-:W-:Y:S01]  /*0f00*/  UMOV UR5, 0x3e5ade15 ;  /* 0x3e5ade1500057882 */ /* 0x000fe20000000000 */
[----:B------:R-:W-:Y:S01]  /*0f10*/  IMAD.MOV.U32 R3, RZ, RZ, 0x3e928af3 ;  /* 0x3e928af3ff037424 */ /* 0x000fe200078e00ff */
[----:B------:R-:W-:Y:S01]  /*0f20*/  LEA R7, R6, 0x3ff00000, 0x14 ;  /* 0x3ff0000006077811 */ /* 0x000fe200078ea0ff */
[----:B------:R-:W-:-:S04]  /*0f30*/  IMAD.MOV.U32 R6, RZ, RZ, RZ ;  /* 0x000000ffff067224 */ /* 0x000fc800078e00ff */
        /* <DEDUP_REMOVED lines=25> */
[----:B------:R-:W-:-:S04]  /*10d0*/  ULOP3.LUT UR4, UR6, 0x7ffffffe, URZ, 0xc0, !UPT ;  /* 0x7ffffffe06047892 */ /* 0x000fc8000f8ec0ff */
[----:B------:R-:W-:-:S03]  /*10e0*/  UISETP.GT.AND UP0, UPT, UR4, URZ, UPT ;  /* 0x000000ff0400728c */ /* 0x000fc6000bf04270 */
[----:B------:R-:W-:-:S08]  /*10f0*/  DFMA R2, R12, R2, 1 ;  /* 0x3ff000000c02742b */ /* 0x000fd00000000002 */
[----:B------:R-:W-:Y:S02]  /*1100*/  DFMA R12, R12, R2, 1 ;  /* 0x3ff000000c0c742b */ /* 0x000fe40000000002 */
[----:B------:R-:W-:-:S08]  /*1110*/  DADD R2, R10, +INF ;  /* 0x7ff000000a027429 */ /* 0x000fd00000000000 */
[--C-:B------:R-:W-:Y:S02]  /*1120*/  IMAD R15, R5, 0x100000, R13.reuse ;  /* 0x00100000050f7824 */ /* 0x100fe400078e020d */
[----:B------:R-:W-:Y:S01]  /*1130*/  IMAD.MOV.U32 R14, RZ, RZ, R12 ;  /* 0x000000ffff0e7224 */ /* 0x000fe200078e000c */
[----:B------:R-:W-:Y:S01]  /*1140*/  FSEL R2, R2, RZ, P0 ;  /* 0x000000ff02027208 */ /* 0x000fe20000000000 */
[----:B------:R-:W-:Y:S01]  /*1150*/  IMAD R5, R4, 0x100000, R13 ;  /* 0x0010000004057824 */ /* 0x000fe200078e020d */
[----:B------:R-:W-:-:S03]  /*1160*/  FSEL R3, R3, RZ, P0 ;  /* 0x000000ff03037208 */ /* 0x000fc60000000000 */
[----:B------:R-:W-:Y:S01]  /*1170*/  DMUL R14, R14, R6 ;  /* 0x000000060e0e7228 */ /* 0x000fe20000000000 */
[----:B------:R-:W-:Y:S01]  /*1180*/  CS2R R6, SRZ ;  /* 0x0000000000067805 */ /* 0x000fe2000001ff00 */
[----:B------:R-:W-:Y:S09]  /*1190*/  BRA.U !UP0, `(.L_x_10) ;  /* 0x0000000508007547 */ /* 0x000ff2000b800000 */
[----:B------:R-:W-:Y:S02]  /*11a0*/  IADD3 R4, PT, PT, -R27, UR4, RZ ;  /* 0x000000041b047c10 */ /* 0x000fe4000fffe1ff */
[----:B------:R-:W-:Y:S02]  /*11b0*/  PLOP3.LUT P0, PT, PT, PT, PT, 0x80, 0x8 ;  /* 0x000000000008781c */ /* 0x000fe40003f0f070 */
[----:B------:R-:W-:-:S13]  /*11c0*/  ISETP.GT.AND P1, PT, R4, 0x6, PT ;  /* 0x000000060400780c */ /* 0x000fda0003f24270 */
[----:B------:R-:W-:Y:S05]  /*11d0*/  @!P1 BRA `(.L_x_11) ;  /* 0x00000000008c9947 */ /* 0x000fea0003800000 */
[C---:B------:R-:W-:Y:S01]  /*11e0*/  FSETP.GEU.AND P1, PT, |R11|.reuse, 4.2275390625, PT ;  /* 0x408748000b00780b */ /* 0x040fe20003f2e200 */
[----:B------:R-:W-:Y:S01]  /*11f0*/  UIADD3 UR5, UPT, UPT, UR4, -0x6, URZ ;  /* 0xfffffffa04057890 */ /* 0x000fe2000fffe0ff */
[----:B------:R-:W-:Y:S02]  /*1200*/  FSETP.GEU.AND P2, PT, |R11|, 4.1917929649353027344, PT ;  /* 0x4086232b0b00780b */ /* 0x000fe40003f4e200 */
[----:B------:R-:W-:Y:S02]  /*1210*/  FSEL R9, R2, R14, P1 ;  /* 0x0000000e02097208 */ /* 0x000fe40000800000 */
[----:B------:R-:W-:Y:S02]  /*1220*/  FSEL R4, R3, R15, P1 ;  /* 0x0000000f03047208 */ /* 0x000fe40000800000 */
[----:B------:R-:W-:Y:S02]  /*1230*/  FSEL R8, R12, R9, !P2 ;  /* 0x000000090c087208 */ /* 0x000fe40005000000 */
[----:B------:R-:W-:-:S02]  /*1240*/  PLOP3.LUT P0, PT, PT, PT, PT, 0x8, 0x80 ;  /* 0x000000000080781c */ /* 0x000fc40003f0e170 */
[----:B------:R-:W-:-:S11]  /*1250*/  FSEL R9, R5, R4, !P2 ;  /* 0x0000000405097208 */ /* 0x000fd60005000000 */
.L_x_12:
[----:B------:R-:W0:Y:S01]  /*1260*/  LDC.64 R16, c[0x0][0x398] ;  /* 0x0000e600ff107b82 */ /* 0x000e220000000a00 */
[C---:B------:R-:W-:Y:S02]  /*1270*/  VIADD R29, R27.reuse, 0x2 ;  /* 0x000000021b1d7836 */ /* 0x040fe40000000000 */
[----:B0-----:R-:W-:-:S05]  /*1280*/  IMAD.WIDE.U32 R18, R27, 0x8, R16 ;  /* 0x000000081b127825 */ /* 0x001fca00078e0010 */
[----:B------:R-:W2:Y:S04]  /*1290*/  LDG.E.64 R22, desc[UR8][R18.64] ;  /* 0x0000000812167981 */ /* 0x000ea8000c1e1b00 */
[----:B------:R-:W3:Y:S01]  /*12a0*/  LDG.E.64 R24, desc[UR8][R18.64+0x8] ;  /* 0x0000080812187981 */ /* 0x000ee2000c1e1b00 */
[----:B------:R-:W-:-:S05]  /*12b0*/  IMAD.WIDE.U32 R28, R29, 0x8, R16 ;  /* 0x000000081d1c7825 */ /* 0x000fca00078e0010 */
[----:B------:R-:W4:Y:S01]  /*12c0*/  LDG.E.64 R18, desc[UR8][R28.64] ;  /* 0x000000081c127981 */ /* 0x000f22000c1e1b00 */
[----:B------:R-:W-:-:S05]  /*12d0*/  IADD3 R21, PT, PT, R27, 0x4, RZ ;  /* 0x000000041b157810 */ /* 0x000fca0007ffe0ff */
[----:B------:R-:W-:-:S04]  /*12e0*/  IMAD.WIDE.U32 R20, R21, 0x8, R16 ;  /* 0x0000000815147825 */ /* 0x000fc800078e0010 */
[----:B------:R-:W-:-:S04]  /*12f0*/  VIADD R4, R27, 0x6 ;  /* 0x000000061b047836 */ /* 0x000fc80000000000 */
[----:B------:R-:W-:Y:S01]  /*1300*/  IMAD.WIDE.U32 R16, R4, 0x8, R16 ;  /* 0x0000000804107825 */ /* 0x000fe200078e0010 */
[----:B--2---:R-:W-:Y:S01]  /*1310*/  DFMA R22, R22, R8, R6 ;  /* 0x000000081616722b */ /* 0x004fe20000000006 */
[----:B------:R-:W2:Y:S07]  /*1320*/  LDG.E.64 R6, desc[UR8][R28.64+0x8] ;  /* 0x000008081c067981 */ /* 0x000eae000c1e1b00 */
[C---:B---3--:R-:W-:Y:S02]  /*1330*/  DFMA R24, R8.reuse, R24, R22 ;  /* 0x000000180818722b */ /* 0x048fe40000000016 */
[----:B------:R-:W3:Y:S04]  /*1340*/  LDG.E.64 R22, desc[UR8][R20.64] ;  /* 0x0000000814167981 */ /* 0x000ee8000c1e1b00 */
[----:B------:R-:W5:Y:S04]  /*1350*/  LDG.E.64 R28, desc[UR8][R16.64+0x8] ;  /* 0x00000808101c7981 */ /* 0x000f68000c1e1b00 */
[----:B------:R-:W5:Y:S01]  /*1360*/  LDG.E.64 R20, desc[UR8][R20.64+0x8] ;  /* 0x0000080814147981 */ /* 0x000f62000c1e1b00 */
[----:B----4-:R-:W-:-:S03]  /*1370*/  DFMA R24, R8, R18, R24 ;  /* 0x000000120818722b */ /* 0x010fc60000000018 */
[----:B------:R-:W4:Y:S01]  /*1380*/  LDG.E.64 R18, desc[UR8][R16.64] ;  /* 0x0000000810127981 */ /* 0x000f22000c1e1b00 */
[----:B------:R-:W-:-:S05]  /*1390*/  VIADD R27, R27, 0x8 ;  /* 0x000000081b1b7836 */ /* 0x000fca0000000000 */
[----:B------:R-:W-:Y:S01]  /*13a0*/  ISETP.GE.AND P1, PT, R27, UR5, PT ;  /* 0x000000051b007c0c */ /* 0x000fe2000bf26270 */
[----:B--2---:R-:W-:-:S08]  /*13b0*/  DFMA R6, R8, R6, R24 ;  /* 0x000000060806722b */ /* 0x004fd00000000018 */
[----:B---3--:R-:W-:-:S08]  /*13c0*/  DFMA R6, R8, R22, R6 ;  /* 0x000000160806722b */ /* 0x008fd00000000006 */
[----:B-----5:R-:W-:-:S08]  /*13d0*/  DFMA R6, R8, R20, R6 ;  /* 0x000000140806722b */ /* 0x020fd00000000006 */
[----:B----4-:R-:W-:-:S08]  /*13e0*/  DFMA R6, R8, R18, R6 ;  /* 0x000000120806722b */ /* 0x010fd00000000006 */
[----:B------:R-:W-:Y:S01]  /*13f0*/  DFMA R6, R8, R28, R6 ;  /* 0x0000001c0806722b */ /* 0x000fe20000000006 */
[----:B------:R-:W-:Y:S10]  /*1400*/  @!P1 BRA `(.L_x_12) ;  /* 0xfffffffc00949947 */ /* 0x000ff4000383ffff */
.L_x_11:
[----:B------:R-:W-:-:S04]  /*1410*/  IADD3 R4, PT, PT, -R27, UR4, RZ ;  /* 0x000000041b047c10 */ /* 0x000fc8000fffe1ff */
[----:B------:R-:W-:-:S13]  /*1420*/  ISETP.GT.AND P1, PT, R4, 0x2, PT ;  /* 0x000000020400780c */ /* 0x000fda0003f24270 */
[----:B------:R-:W-:Y:S05]  /*1430*/  @!P1 BRA `(.L_x_13) ;  /* 0x0000000000509947 */ /* 0x000fea0003800000 */
[----:B------:R-:W0:Y:S01]  /*1440*/  LDC.64 R28, c[0x0][0x398] ;  /* 0x0000e600ff1c7b82 */ /* 0x000e220000000a00 */
[C---:B------:R-:W-:Y:S02]  /*1450*/  VIADD R17, R27.reuse, 0x2 ;  /* 0x000000021b117836 */ /* 0x040fe40000000000 */
[----:B0-----:R-:W-:-:S05]  /*1460*/  IMAD.WIDE.U32 R24, R27, 0x8, R28 ;  /* 0x000000081b187825 */ /* 0x001fca00078e001c */
[----:B------:R-:W2:Y:S01]  /*1470*/  LDG.E.64 R8, desc[UR8][R24.64] ;  /* 0x0000000818087981 */ /* 0x000ea2000c1e1b00 */
[----:B------:R-:W-:-:S03]  /*1480*/  IMAD.WIDE.U32 R28, R17, 0x8, R28 ;  /* 0x00000008111c7825 */ /* 0x000fc600078e001c */
[----:B------:R-:W3:Y:S04]  /*1490*/  LDG.E.64 R22, desc[UR8][R24.64+0x8] ;  /* 0x0000080818167981 */ /* 0x000ee8000c1e1b00 */
[----:B------:R-:W4:Y:S04]  /*14a0*/  LDG.E.64 R20, desc[UR8][R28.64] ;  /* 0x000000081c147981 */ /* 0x000f28000c1e1b00 */
[----:B------:R-:W5:Y:S01]  /*14b0*/  LDG.E.64 R18, desc[UR8][R28.64+0x8] ;  /* 0x000008081c127981 */ /* 0x000f62000c1e1b00 */
[----:B------:R-:W-:Y:S01]  /*14c0*/  FSETP.GEU.AND P0, PT, |R11|, 4.2275390625, PT ;  /* 0x408748000b00780b */ /* 0x000fe20003f0e200 */
[----:B------:R-:W-:Y:S01]  /*14d0*/  VIADD R27, R27, 0x4 ;  /* 0x000000041b1b7836 */ /* 0x000fe20000000000 */
[----:B------:R-:W-:-:S02]  /*14e0*/  FSETP.GEU.AND P1, PT, |R11|, 4.1917929649353027344, PT ;  /* 0x4086232b0b00780b */ /* 0x000fc40003f2e200 */
[----:B------:R-:W-:Y:S02]  /*14f0*/  FSEL R17, R2, R14, P0 ;  /* 0x0000000e02117208 */ /* 0x000fe40000000000 */
[----:B------:R-:W-:Y:S02]  /*1500*/  FSEL R4, R3, R15, P0 ;  /* 0x0000000f03047208 */ /* 0x000fe40000000000 */
[----:B------:R-:W-:Y:S02]  /*1510*/  FSEL R16, R12, R17, !P1 ;  /* 0x000000110c107208 */ /* 0x000fe40004800000 */
[----:B------:R-:W-:Y:S02]  /*1520*/  FSEL R17, R5, R4, !P1 ;  /* 0x0000000405117208 */ /* 0x000fe40004800000 */
[----:B------:R-:W-:-:S04]  /*1530*/  PLOP3.LUT P0, PT, PT, PT, PT, 0x8, 0x80 ;  /* 0x000000000080781c */ /* 0x000fc80003f0e170 */
[----:B--2---:R-:W-:-:S08]  /*1540*/  DFMA R8, R16, R8, R6 ;  /* 0x000000081008722b */ /* 0x004fd00000000006 */
[----:B---3--:R-:W-:-:S08]  /*1550*/  DFMA R8, R16, R22, R8 ;  /* 0x000000161008722b */ /* 0x008fd00000000008 */
[----:B----4-:R-:W-:-:S08]  /*1560*/  DFMA R8, R16, R20, R8 ;  /* 0x000000141008722b */ /* 0x010fd00000000008 */
[----:B-----5:R-:W-:-:S11]  /*1570*/  DFMA R6, R16, R18, R8 ;  /* 0x000000121006722b */ /* 0x020fd60000000008 */
.L_x_13:
[----:B------:R-:W-:-:S13]  /*1580*/  ISETP.NE.OR P0, PT, R27, UR4, P0 ;  /* 0x000000041b007c0c */ /* 0x000fda0008705670 */
[----:B------:R-:W-:Y:S05]  /*1590*/  @!P0 BRA `(.L_x_14) ;  /* 0x00000000003c8947 */ /* 0x000fea0003800000 */
.L_x_10:
[----:B------:R-:W0:Y:S01]  /*15a0*/  LDC.64 R8, c[0x0][0x398] ;  /* 0x0000e600ff087b82 */ /* 0x000e220000000a00 */
[C---:B------:R-:W-:Y:S02]  /*15b0*/  FSETP.GEU.AND P1, PT, |R11|.reuse, 4.1917929649353027344, PT ;  /* 0x4086232b0b00780b */ /* 0x040fe40003f2e200 */
[----:B------:R-:W-:-:S04]  /*15c0*/  FSETP.GEU.AND P0, PT, |R11|, 4.2275390625, PT ;  /* 0x408748000b00780b */ /* 0x000fc80003f0e200 */
[----:B------:R-:W-:-:S04]  /*15d0*/  FSEL R13, R2, R14, P0 ;  /* 0x0000000e020d7208 */ /* 0x000fc80000000000 */
[----:B------:R-:W-:-:S03]  /*15e0*/  FSEL R12, R12, R13, !P1 ;  /* 0x0000000d0c0c7208 */ /* 0x000fc60004800000 */
[----:B------:R-:W-:-:S05]  /*15f0*/  @P1 FSEL R5, R3, R15, P0 ;  /* 0x0000000f03051208 */ /* 0x000fca0000000000 */
[----:B------:R-:W-:-:S07]  /*1600*/  IMAD.MOV.U32 R13, RZ, RZ, R5 ;  /* 0x000000ffff0d7224 */ /* 0x000fce00078e0005 */
.L_x_15:
[----:B0-----:R-:W-:-:S05]  /*1610*/  IMAD.WIDE.U32 R10, R27, 0x8, R8 ;  /* 0x000000081b0a7825 */ /* 0x001fca00078e0008 */
[----:B------:R-:W2:Y:S04]  /*1620*/  LDG.E.64 R2, desc[UR8][R10.64] ;  /* 0x000000080a027981 */ /* 0x000ea8000c1e1b00 */
[----:B------:R-:W3:Y:S01]  /*1630*/  LDG.E.64 R4, desc[UR8][R10.64+0x8] ;  /* 0x000008080a047981 */ /* 0x000ee2000c1e1b00 */
[----:B------:R-:W-:-:S05]  /*1640*/  VIADD R27, R27, 0x2 ;  /* 0x000000021b1b7836 */ /* 0x000fca0000000000 */
[----:B------:R-:W-:Y:S01]  /*1650*/  ISETP.NE.AND P0, PT, R27, UR4, PT ;  /* 0x000000041b007c0c */ /* 0x000fe2000bf05270 */
[----:B--2---:R-:W-:-:S08]  /*1660*/  DFMA R2, R2, R12, R6 ;  /* 0x0000000c0202722b */ /* 0x004fd00000000006 */
[----:B---3--:R-:W-:-:S04]  /*1670*/  DFMA R6, R4, R12, R2 ;  /* 0x0000000c0406722b */ /* 0x008fc80000000002 */
[----:B------:R-:W-:Y:S07]  /*1680*/  @P0 BRA `(.L_x_15) ;  /* 0xfffffffc00e00947 */ /* 0x000fee000383ffff */
.L_x_14:
[----:B------:R-:W-:-:S05]  /*1690*/  UMOV UR5, URZ ;  /* 0x000000ff00057c82 */ /* 0x000fca0008000000 */
.L_x_9:
[----:B------:R-:W-:-:S04]  /*16a0*/  ULOP3.LUT UR6, UR6, 0x1, URZ, 0xc0, !UPT ;  /* 0x0000000106067892 */ /* 0x000fc8000f8ec0ff */
[----:B------:R-:W-:-:S09]  /*16b0*/  UISETP.NE.U32.AND UP0, UPT, UR6, 0x1, UPT ;  /* 0x000000010600788c */ /* 0x000fd2000bf05070 */
[----:B------:R-:W-:Y:S05]  /*16c0*/  BRA.U UP0, `(.L_x_0) ;  /* 0x00000005000c7547 */ /* 0x000fea000b800000 */
[----:B------:R-:W0:Y:S02]  /*16d0*/  LDCU.64 UR6, c[0x0][0x398] ;  /* 0x00007300ff0677ac */ /* 0x000e240008000a00 */
[----:B0-----:R-:W-:-:S04]  /*16e0*/  ULEA UR6, UP0, UR4, UR6, 0x3 ;  /* 0x0000000604067291 */ /* 0x001fc8000f8018ff */
[----:B------:R-:W-:Y:S02]  /*16f0*/  ULEA.HI.X UR4, UR4, UR7, UR5, 0x3, UP0 ;  /* 0x0000000704047291 */ /* 0x000fe400080f1c05 */
[----:B------:R-:W-:-:S04]  /*1700*/  IMAD.U32 R2, RZ, RZ, UR6 ;  /* 0x00000006ff027e24 */ /* 0x000fc8000f8e00ff */
[----:B------:R-:W-:-:S05]  /*1710*/  IMAD.U32 R3, RZ, RZ, UR4 ;  /* 0x00000004ff037e24 */ /* 0x000fca000f8e00ff */
[----:B------:R-:W0:Y:S01]  /*1720*/  LDCU.64 UR4, c[0x0][0x3b0] ;  /* 0x00007600ff0477ac */ /* 0x000e220008000a00 */
[----:B------:R-:W5:Y:S01]  /*1730*/  LDG.E.64 R2, desc[UR8][R2.64] ;  /* 0x0000000802027981 */ /* 0x000f62000c1e1b00 */
[----:B------:R-:W-:Y:S01]  /*1740*/  IMAD.MOV.U32 R8, RZ, RZ, 0x652b82fe ;  /* 0x652b82feff087424 */ /* 0x000fe200078e00ff */
[----:B------:R-:W-:Y:S01]  /*1750*/  MOV R9, 0x3ff71547 ;  /* 0x3ff7154700097802 */ /* 0x000fe20000000f00 */
[----:B0-----:R-:W-:Y:S01]  /*1760*/  DMUL R4, RZ, -UR4 ;  /* 0x80000004ff047c28 */ /* 0x001fe20008000000 */
        /* <DEDUP_REMOVED lines=47> */
[----:B------:R-:W-:Y:S01]  /*1a60*/  FSEL R11, R11, RZ, P0 ;  /* 0x000000ff0b0b7208 */ /* 0x000fe20000000000 */
[----:B------:R-:W-:Y:S06]  /*1a70*/  @P1 BRA `(.L_x_16) ;  /* 0x00000000001c1947 */ /* 0x000fec0003800000 */
[----:B------:R-:W-:Y:S01]  /*1a80*/  LEA.HI R4, R8, R8, RZ, 0x1 ;  /* 0x0000000808047211 */ /* 0x000fe200078f08ff */
[----:B------:R-:W-:-:S03]  /*1a90*/  IMAD.MOV.U32 R10, RZ, RZ, RZ ;  /* 0x000000ffff0a7224 */ /* 0x000fc600078e00ff */
[----:B------:R-:W-:-:S05]  /*1aa0*/  SHF.R.S32.HI R5, RZ, 0x1, R4 ;  /* 0x00000001ff057819 */ /* 0x000fca0000011404 */
[----:B------:R-:W-:Y:S02]  /*1ab0*/  IMAD.IADD R8, R8, 0x1, -R5 ;  /* 0x0000000108087824 */ /* 0x000fe400078e0a05 */
[----:B------:R-:W-:-:S03]  /*1ac0*/  IMAD R13, R5, 0x100000, R13 ;  /* 0x00100000050d7824 */ /* 0x000fc600078e020d */
[----:B------:R-:W-:-:S06]  /*1ad0*/  LEA R11, R8, 0x3ff00000, 0x14 ;  /* 0x3ff00000080b7811 */ /* 0x000fcc00078ea0ff */
[----:B------:R-:W-:-:S11]  /*1ae0*/  DMUL R10, R12, R10 ;  /* 0x0000000a0c0a7228 */ /* 0x000fd60000000000 */
.L_x_16:
[----:B-----5:R-:W-:-:S11]  /*1af0*/  DFMA R6, R2, R10, R6 ;  /* 0x0000000a0206722b */ /* 0x020fd60000000006 */
.L_x_0:
[----:B------:R-:W0:Y:S01]  /*1b00*/  LDC.64 R2, c[0x0][0x390] ;  /* 0x0000e400ff027b82 */ /* 0x000e220000000a00 */
[----:B------:R-:W1:Y:S01]  /*1b10*/  LDCU.64 UR4, c[0x0][0x3b8] ;  /* 0x00007700ff0477ac */ /* 0x000e620008000a00 */
[----:B0-----:R-:W-:-:S06]  /*1b20*/  IMAD.WIDE R2, R0, 0x4, R2 ;  /* 0x0000000400027825 */ /* 0x001fcc00078e0202 */
[----:B------:R-:W2:Y:S01]  /*1b30*/  LDG.E R3, desc[UR8][R2.64] ;  /* 0x0000000802037981 */ /* 0x000ea2000c1e1900 */
[----:B-1----:R-:W-:Y:S01]  /*1b40*/  DADD R6, R6, UR4 ;  /* 0x0000000406067e29 */ /* 0x002fe20008000000 */
[----:B------:R-:W-:-:S07]  /*1b50*/  IMAD.MOV.U32 R0, RZ, RZ, -0x1 ;  /* 0xffffffffff007424 */ /* 0x000fce00078e00ff */
[----:B------:R-:W-:-:S06]  /*1b60*/  DSETP.GEU.AND P0, PT, R6, RZ, PT ;  /* 0x000000ff0600722a */ /* 0x000fcc0003f0e000 */
[----:B------:R-:W-:-:S04]  /*1b70*/  SEL R0, R0, 0x1, !P0 ;  /* 0x0000000100007807 */ /* 0x000fc80004000000 */
[----:B--2---:R-:W-:-:S13]  /*1b80*/  ISETP.NE.AND P0, PT, R0, R3, PT ;  /* 0x000000030000720c */ /* 0x004fda0003f05270 */
[----:B------:R-:W-:Y:S05]  /*1b90*/  @P0 EXIT ;  /* 0x000000000000094d */ /* 0x000fea0003800000 */
[----:B------:R-:W0:Y:S01]  /*1ba0*/  S2R R0, SR_LANEID ;  /* 0x0000000000007919 */ /* 0x000e220000000000 */
[----:B------:R-:W1:Y:S01]  /*1bb0*/  LDC.64 R2, c[0x0][0x3c0] ;  /* 0x0000f000ff027b82 */ /* 0x000e620000000a00 */
[----:B------:R-:W-:Y:S02]  /*1bc0*/  VOTEU.ANY UR4, UPT, PT ;  /* 0x0000000000047886 */ /* 0x000fe400038e0100 */
[----:B------:R-:W-:Y:S02]  /*1bd0*/  UFLO.U32 UR5, UR4 ;  /* 0x00000004000572bd */ /* 0x000fe400080e0000 */
[----:B------:R-:W1:Y:S04]  /*1be0*/  POPC R5, UR4 ;  /* 0x0000000400057d09 */ /* 0x000e680008000000 */
[----:B0-----:R-:W-:-:S13]  /*1bf0*/  ISETP.EQ.U32.AND P0, PT, R0, UR5, PT ;  /* 0x0000000500007c0c */ /* 0x001fda000bf02070 */
[----:B-1----:R-:W-:Y:S01]  /*1c00*/  @P0 REDG.E.ADD.STRONG.GPU desc[UR8][R2.64], R5 ;  /* 0x000000050200098e */ /* 0x002fe2000c12e108 */
[----:B------:R-:W-:Y:S05]  /*1c10*/  EXIT ;  /* 0x000000000000794d */ /* 0x000fea0003800000 */
.L_x_17:
[----:B------:R-:W-:-:S00]  /*1c20*/  BRA `(.L_x_17) ;  /* 0xfffffffc00fc7947 */ /* 0x000fc0000383ffff */
[----:B------:R-:W-:-:S00]  /*1c30*/  NOP ;  /* 0x0000000000007918 */ /* 0x000fc00000000000 */
        /* <DEDUP_REMOVED lines=12> */
.L_x_18:


//--------------------- .nv.shared.reserved.0     --------------------------
	.section	.nv.shared.reserved.0,"aw",@nobits
	.weak		__nv_reservedSMEM_offset_0_alias
	.size		__nv_reservedSMEM_offset_0_alias, 0, 64
	.other		__nv_reservedSMEM_offset_0_alias,@"STO_CUDA_RESERVED_SHARED STV_DEFAULT"
__nv_reservedSMEM_offset_0_alias:
	.zero		0
	.zero		64


//--------------------- .nv.constant0._Z10svmPredictPdS_PiS_iiiddS0_ --------------------------
	.section	.nv.constant0._Z10svmPredictPdS_PiS_iiiddS0_,"a",@progbits
	.sectionflags	@""
	.align	4
.nv.constant0._Z10svmPredictPdS_PiS_iiiddS0_:
	.zero		968


//--------------------- SYMBOLS --------------------------

	.type		.nv.reservedSmem.offset0,@object
	.size		.nv.reservedSmem.offset0,0x4
